//
// Generated by NVIDIA NVVM Compiler
//
// Compiler Build ID: CL-36424714
// Cuda compilation tools, release 13.0, V13.0.88
// Based on NVVM 20.0.0
//

.version 9.0
.target sm_100
.address_size 64

	// .globl	_Z18integralMontecarloPlPdS_
.func  (.param .b64 func_retval0) __internal_accurate_pow
(
	.param .b64 __internal_accurate_pow_param_0
)
;
.global .align 4 .b8 precalc_xorwow_matrix[102400];
.global .align 4 .b8 precalc_xorwow_offset_matrix[102400];
.global .align 4 .b8 mrg32k3aM1[2304];
.global .align 4 .b8 mrg32k3aM2[2304];
.global .align 4 .b8 mrg32k3aM1SubSeq[2016];
.global .align 4 .b8 mrg32k3aM2SubSeq[2016];
.global .align 4 .b8 mrg32k3aM1Seq[2304];
.global .align 4 .b8 mrg32k3aM2Seq[2304];
.const .align 8 .b8 __cr_lgamma_table[72];
// _ZZ18integralMontecarloPlPdS_E7counter has been demoted

.visible .entry _Z18integralMontecarloPlPdS_(
	.param .u64 .ptr .align 1 _Z18integralMontecarloPlPdS__param_0,
	.param .u64 .ptr .align 1 _Z18integralMontecarloPlPdS__param_1,
	.param .u64 .ptr .align 1 _Z18integralMontecarloPlPdS__param_2
)
{
	.local .align 8 .b8 	__local_depot0[48];
	.reg .b64 	%SP;
	.reg .b64 	%SPL;
	.reg .pred 	%p<115>;
	.reg .b32 	%r<1303>;
	.reg .b32 	%f<10>;
	.reg .b64 	%rd<105>;
	.reg .b64 	%fd<75>;
	// demoted variable
	.shared .align 8 .b8 _ZZ18integralMontecarloPlPdS_E7counter[256];
	mov.u64 	%SPL, __local_depot0;
	ld.param.u64 	%rd17, [_Z18integralMontecarloPlPdS__param_2];
	add.u64 	%rd1, %SPL, 0;
	mov.u32 	%r1, %tid.x;
	mov.u32 	%r2, %ctaid.x;
	mov.u32 	%r574, %ntid.x;
	mad.lo.s32 	%r3, %r2, %r574, %r1;
	// begin inline asm
	mov.u64 	%rd18, %clock64;
	// end inline asm
	cvt.u32.u64 	%r575, %rd18;
	xor.b32  	%r576, %r575, -1429050551;
	mul.lo.s32 	%r4, %r576, 1099087573;
	{ .reg .b32 tmp; mov.b64 {tmp, %r577}, %rd18; }
	xor.b32  	%r5, %r577, -136515619;
	mul.lo.s32 	%r578, %r5, -1703105765;
	add.s32 	%r579, %r4, %r578;
	add.s32 	%r580, %r579, 6615241;
	add.s32 	%r1027, %r4, 123456789;
	st.local.v2.u32 	[%rd1], {%r580, %r1027};
	xor.b32  	%r1026, %r4, 362436069;
	add.s32 	%r1025, %r578, 521288629;
	st.local.v2.u32 	[%rd1+8], {%r1026, %r1025};
	xor.b32  	%r1024, %r578, 88675123;
	add.s32 	%r1023, %r4, 5783321;
	st.local.v2.u32 	[%rd1+16], {%r1024, %r1023};
	setp.eq.s32 	%p2, %r3, 0;
	@%p2 bra 	$L__BB0_115;
	cvt.s64.s32 	%rd101, %r3;
	mov.b32 	%r1010, 0;
$L__BB0_2:
	mov.u64 	%rd3, %rd101;
	and.b64  	%rd4, %rd3, 3;
	setp.eq.s64 	%p3, %rd4, 0;
	@%p3 bra 	$L__BB0_114;
	mul.wide.u32 	%rd20, %r1010, 3200;
	mov.u64 	%rd21, precalc_xorwow_matrix;
	add.s64 	%rd5, %rd21, %rd20;
	mov.b32 	%r1023, 0;
	mov.u32 	%r1024, %r1023;
	mov.u32 	%r1025, %r1023;
	mov.u32 	%r1026, %r1023;
	mov.u32 	%r1027, %r1023;
	mov.u32 	%r1016, %r1023;
$L__BB0_4:
	mul.wide.u32 	%rd22, %r1016, 4;
	add.s64 	%rd23, %rd1, %rd22;
	ld.local.u32 	%r23, [%rd23+4];
	shl.b32 	%r24, %r1016, 5;
	mov.b32 	%r1022, 0;
$L__BB0_5:
	.pragma "nounroll";
	shr.u32 	%r584, %r23, %r1022;
	and.b32  	%r585, %r584, 1;
	setp.eq.b32 	%p4, %r585, 1;
	not.pred 	%p5, %p4;
	add.s32 	%r586, %r24, %r1022;
	mul.lo.s32 	%r587, %r586, 5;
	mul.wide.u32 	%rd24, %r587, 4;
	add.s64 	%rd6, %rd5, %rd24;
	@%p5 bra 	$L__BB0_7;
	ld.global.u32 	%r588, [%rd6];
	xor.b32  	%r1027, %r1027, %r588;
	ld.global.u32 	%r589, [%rd6+4];
	xor.b32  	%r1026, %r1026, %r589;
	ld.global.u32 	%r590, [%rd6+8];
	xor.b32  	%r1025, %r1025, %r590;
	ld.global.u32 	%r591, [%rd6+12];
	xor.b32  	%r1024, %r1024, %r591;
	ld.global.u32 	%r592, [%rd6+16];
	xor.b32  	%r1023, %r1023, %r592;
$L__BB0_7:
	and.b32  	%r594, %r584, 2;
	setp.eq.s32 	%p6, %r594, 0;
	@%p6 bra 	$L__BB0_9;
	ld.global.u32 	%r595, [%rd6+20];
	xor.b32  	%r1027, %r1027, %r595;
	ld.global.u32 	%r596, [%rd6+24];
	xor.b32  	%r1026, %r1026, %r596;
	ld.global.u32 	%r597, [%rd6+28];
	xor.b32  	%r1025, %r1025, %r597;
	ld.global.u32 	%r598, [%rd6+32];
	xor.b32  	%r1024, %r1024, %r598;
	ld.global.u32 	%r599, [%rd6+36];
	xor.b32  	%r1023, %r1023, %r599;
$L__BB0_9:
	and.b32  	%r601, %r584, 4;
	setp.eq.s32 	%p7, %r601, 0;
	@%p7 bra 	$L__BB0_11;
	ld.global.u32 	%r602, [%rd6+40];
	xor.b32  	%r1027, %r1027, %r602;
	ld.global.u32 	%r603, [%rd6+44];
	xor.b32  	%r1026, %r1026, %r603;
	ld.global.u32 	%r604, [%rd6+48];
	xor.b32  	%r1025, %r1025, %r604;
	ld.global.u32 	%r605, [%rd6+52];
	xor.b32  	%r1024, %r1024, %r605;
	ld.global.u32 	%r606, [%rd6+56];
	xor.b32  	%r1023, %r1023, %r606;
$L__BB0_11:
	and.b32  	%r608, %r584, 8;
	setp.eq.s32 	%p8, %r608, 0;
	@%p8 bra 	$L__BB0_13;
	ld.global.u32 	%r609, [%rd6+60];
	xor.b32  	%r1027, %r1027, %r609;
	ld.global.u32 	%r610, [%rd6+64];
	xor.b32  	%r1026, %r1026, %r610;
	ld.global.u32 	%r611, [%rd6+68];
	xor.b32  	%r1025, %r1025, %r611;
	ld.global.u32 	%r612, [%rd6+72];
	xor.b32  	%r1024, %r1024, %r612;
	ld.global.u32 	%r613, [%rd6+76];
	xor.b32  	%r1023, %r1023, %r613;
$L__BB0_13:
	and.b32  	%r615, %r584, 16;
	setp.eq.s32 	%p9, %r615, 0;
	@%p9 bra 	$L__BB0_15;
	ld.global.u32 	%r616, [%rd6+80];
	xor.b32  	%r1027, %r1027, %r616;
	ld.global.u32 	%r617, [%rd6+84];
	xor.b32  	%r1026, %r1026, %r617;
	ld.global.u32 	%r618, [%rd6+88];
	xor.b32  	%r1025, %r1025, %r618;
	ld.global.u32 	%r619, [%rd6+92];
	xor.b32  	%r1024, %r1024, %r619;
	ld.global.u32 	%r620, [%rd6+96];
	xor.b32  	%r1023, %r1023, %r620;
$L__BB0_15:
	and.b32  	%r622, %r584, 32;
	setp.eq.s32 	%p10, %r622, 0;
	@%p10 bra 	$L__BB0_17;
	ld.global.u32 	%r623, [%rd6+100];
	xor.b32  	%r1027, %r1027, %r623;
	ld.global.u32 	%r624, [%rd6+104];
	xor.b32  	%r1026, %r1026, %r624;
	ld.global.u32 	%r625, [%rd6+108];
	xor.b32  	%r1025, %r1025, %r625;
	ld.global.u32 	%r626, [%rd6+112];
	xor.b32  	%r1024, %r1024, %r626;
	ld.global.u32 	%r627, [%rd6+116];
	xor.b32  	%r1023, %r1023, %r627;
$L__BB0_17:
	and.b32  	%r629, %r584, 64;
	setp.eq.s32 	%p11, %r629, 0;
	@%p11 bra 	$L__BB0_19;
	ld.global.u32 	%r630, [%rd6+120];
	xor.b32  	%r1027, %r1027, %r630;
	ld.global.u32 	%r631, [%rd6+124];
	xor.b32  	%r1026, %r1026, %r631;
	ld.global.u32 	%r632, [%rd6+128];
	xor.b32  	%r1025, %r1025, %r632;
	ld.global.u32 	%r633, [%rd6+132];
	xor.b32  	%r1024, %r1024, %r633;
	ld.global.u32 	%r634, [%rd6+136];
	xor.b32  	%r1023, %r1023, %r634;
$L__BB0_19:
	and.b32  	%r636, %r584, 128;
	setp.eq.s32 	%p12, %r636, 0;
	@%p12 bra 	$L__BB0_21;
	ld.global.u32 	%r637, [%rd6+140];
	xor.b32  	%r1027, %r1027, %r637;
	ld.global.u32 	%r638, [%rd6+144];
	xor.b32  	%r1026, %r1026, %r638;
	ld.global.u32 	%r639, [%rd6+148];
	xor.b32  	%r1025, %r1025, %r639;
	ld.global.u32 	%r640, [%rd6+152];
	xor.b32  	%r1024, %r1024, %r640;
	ld.global.u32 	%r641, [%rd6+156];
	xor.b32  	%r1023, %r1023, %r641;
$L__BB0_21:
	and.b32  	%r643, %r584, 256;
	setp.eq.s32 	%p13, %r643, 0;
	@%p13 bra 	$L__BB0_23;
	ld.global.u32 	%r644, [%rd6+160];
	xor.b32  	%r1027, %r1027, %r644;
	ld.global.u32 	%r645, [%rd6+164];
	xor.b32  	%r1026, %r1026, %r645;
	ld.global.u32 	%r646, [%rd6+168];
	xor.b32  	%r1025, %r1025, %r646;
	ld.global.u32 	%r647, [%rd6+172];
	xor.b32  	%r1024, %r1024, %r647;
	ld.global.u32 	%r648, [%rd6+176];
	xor.b32  	%r1023, %r1023, %r648;
$L__BB0_23:
	and.b32  	%r650, %r584, 512;
	setp.eq.s32 	%p14, %r650, 0;
	@%p14 bra 	$L__BB0_25;
	ld.global.u32 	%r651, [%rd6+180];
	xor.b32  	%r1027, %r1027, %r651;
	ld.global.u32 	%r652, [%rd6+184];
	xor.b32  	%r1026, %r1026, %r652;
	ld.global.u32 	%r653, [%rd6+188];
	xor.b32  	%r1025, %r1025, %r653;
	ld.global.u32 	%r654, [%rd6+192];
	xor.b32  	%r1024, %r1024, %r654;
	ld.global.u32 	%r655, [%rd6+196];
	xor.b32  	%r1023, %r1023, %r655;
$L__BB0_25:
	and.b32  	%r657, %r584, 1024;
	setp.eq.s32 	%p15, %r657, 0;
	@%p15 bra 	$L__BB0_27;
	ld.global.u32 	%r658, [%rd6+200];
	xor.b32  	%r1027, %r1027, %r658;
	ld.global.u32 	%r659, [%rd6+204];
	xor.b32  	%r1026, %r1026, %r659;
	ld.global.u32 	%r660, [%rd6+208];
	xor.b32  	%r1025, %r1025, %r660;
	ld.global.u32 	%r661, [%rd6+212];
	xor.b32  	%r1024, %r1024, %r661;
	ld.global.u32 	%r662, [%rd6+216];
	xor.b32  	%r1023, %r1023, %r662;
$L__BB0_27:
	and.b32  	%r664, %r584, 2048;
	setp.eq.s32 	%p16, %r664, 0;
	@%p16 bra 	$L__BB0_29;
	ld.global.u32 	%r665, [%rd6+220];
	xor.b32  	%r1027, %r1027, %r665;
	ld.global.u32 	%r666, [%rd6+224];
	xor.b32  	%r1026, %r1026, %r666;
	ld.global.u32 	%r667, [%rd6+228];
	xor.b32  	%r1025, %r1025, %r667;
	ld.global.u32 	%r668, [%rd6+232];
	xor.b32  	%r1024, %r1024, %r668;
	ld.global.u32 	%r669, [%rd6+236];
	xor.b32  	%r1023, %r1023, %r669;
$L__BB0_29:
	and.b32  	%r671, %r584, 4096;
	setp.eq.s32 	%p17, %r671, 0;
	@%p17 bra 	$L__BB0_31;
	ld.global.u32 	%r672, [%rd6+240];
	xor.b32  	%r1027, %r1027, %r672;
	ld.global.u32 	%r673, [%rd6+244];
	xor.b32  	%r1026, %r1026, %r673;
	ld.global.u32 	%r674, [%rd6+248];
	xor.b32  	%r1025, %r1025, %r674;
	ld.global.u32 	%r675, [%rd6+252];
	xor.b32  	%r1024, %r1024, %r675;
	ld.global.u32 	%r676, [%rd6+256];
	xor.b32  	%r1023, %r1023, %r676;
$L__BB0_31:
	and.b32  	%r678, %r584, 8192;
	setp.eq.s32 	%p18, %r678, 0;
	@%p18 bra 	$L__BB0_33;
	ld.global.u32 	%r679, [%rd6+260];
	xor.b32  	%r1027, %r1027, %r679;
	ld.global.u32 	%r680, [%rd6+264];
	xor.b32  	%r1026, %r1026, %r680;
	ld.global.u32 	%r681, [%rd6+268];
	xor.b32  	%r1025, %r1025, %r681;
	ld.global.u32 	%r682, [%rd6+272];
	xor.b32  	%r1024, %r1024, %r682;
	ld.global.u32 	%r683, [%rd6+276];
	xor.b32  	%r1023, %r1023, %r683;
$L__BB0_33:
	and.b32  	%r685, %r584, 16384;
	setp.eq.s32 	%p19, %r685, 0;
	@%p19 bra 	$L__BB0_35;
	ld.global.u32 	%r686, [%rd6+280];
	xor.b32  	%r1027, %r1027, %r686;
	ld.global.u32 	%r687, [%rd6+284];
	xor.b32  	%r1026, %r1026, %r687;
	ld.global.u32 	%r688, [%rd6+288];
	xor.b32  	%r1025, %r1025, %r688;
	ld.global.u32 	%r689, [%rd6+292];
	xor.b32  	%r1024, %r1024, %r689;
	ld.global.u32 	%r690, [%rd6+296];
	xor.b32  	%r1023, %r1023, %r690;
$L__BB0_35:
	and.b32  	%r692, %r584, 32768;
	setp.eq.s32 	%p20, %r692, 0;
	@%p20 bra 	$L__BB0_37;
	ld.global.u32 	%r693, [%rd6+300];
	xor.b32  	%r1027, %r1027, %r693;
	ld.global.u32 	%r694, [%rd6+304];
	xor.b32  	%r1026, %r1026, %r694;
	ld.global.u32 	%r695, [%rd6+308];
	xor.b32  	%r1025, %r1025, %r695;
	ld.global.u32 	%r696, [%rd6+312];
	xor.b32  	%r1024, %r1024, %r696;
	ld.global.u32 	%r697, [%rd6+316];
	xor.b32  	%r1023, %r1023, %r697;
$L__BB0_37:
	add.s32 	%r1022, %r1022, 16;
	setp.ne.s32 	%p21, %r1022, 32;
	@%p21 bra 	$L__BB0_5;
	mad.lo.s32 	%r698, %r1016, -31, %r24;
	add.s32 	%r1016, %r698, 1;
	setp.ne.s32 	%p22, %r1016, 5;
	@%p22 bra 	$L__BB0_4;
	st.local.u32 	[%rd1+4], %r1027;
	st.local.v2.u32 	[%rd1+8], {%r1026, %r1025};
	st.local.v2.u32 	[%rd1+16], {%r1024, %r1023};
	setp.eq.s64 	%p23, %rd4, 1;
	@%p23 bra 	$L__BB0_114;
	mov.b32 	%r1023, 0;
	mov.u32 	%r1024, %r1023;
	mov.u32 	%r1025, %r1023;
	mov.u32 	%r1026, %r1023;
	mov.u32 	%r1027, %r1023;
	mov.u32 	%r1108, %r1023;
$L__BB0_41:
	mul.wide.u32 	%rd25, %r1108, 4;
	add.s64 	%rd26, %rd1, %rd25;
	ld.local.u32 	%r199, [%rd26+4];
	shl.b32 	%r200, %r1108, 5;
	mov.b32 	%r1114, 0;
$L__BB0_42:
	.pragma "nounroll";
	shr.u32 	%r701, %r199, %r1114;
	and.b32  	%r702, %r701, 1;
	setp.eq.b32 	%p24, %r702, 1;
	not.pred 	%p25, %p24;
	add.s32 	%r703, %r200, %r1114;
	mul.lo.s32 	%r704, %r703, 5;
	mul.wide.u32 	%rd27, %r704, 4;
	add.s64 	%rd7, %rd5, %rd27;
	@%p25 bra 	$L__BB0_44;
	ld.global.u32 	%r705, [%rd7];
	xor.b32  	%r1027, %r1027, %r705;
	ld.global.u32 	%r706, [%rd7+4];
	xor.b32  	%r1026, %r1026, %r706;
	ld.global.u32 	%r707, [%rd7+8];
	xor.b32  	%r1025, %r1025, %r707;
	ld.global.u32 	%r708, [%rd7+12];
	xor.b32  	%r1024, %r1024, %r708;
	ld.global.u32 	%r709, [%rd7+16];
	xor.b32  	%r1023, %r1023, %r709;
$L__BB0_44:
	and.b32  	%r711, %r701, 2;
	setp.eq.s32 	%p26, %r711, 0;
	@%p26 bra 	$L__BB0_46;
	ld.global.u32 	%r712, [%rd7+20];
	xor.b32  	%r1027, %r1027, %r712;
	ld.global.u32 	%r713, [%rd7+24];
	xor.b32  	%r1026, %r1026, %r713;
	ld.global.u32 	%r714, [%rd7+28];
	xor.b32  	%r1025, %r1025, %r714;
	ld.global.u32 	%r715, [%rd7+32];
	xor.b32  	%r1024, %r1024, %r715;
	ld.global.u32 	%r716, [%rd7+36];
	xor.b32  	%r1023, %r1023, %r716;
$L__BB0_46:
	and.b32  	%r718, %r701, 4;
	setp.eq.s32 	%p27, %r718, 0;
	@%p27 bra 	$L__BB0_48;
	ld.global.u32 	%r719, [%rd7+40];
	xor.b32  	%r1027, %r1027, %r719;
	ld.global.u32 	%r720, [%rd7+44];
	xor.b32  	%r1026, %r1026, %r720;
	ld.global.u32 	%r721, [%rd7+48];
	xor.b32  	%r1025, %r1025, %r721;
	ld.global.u32 	%r722, [%rd7+52];
	xor.b32  	%r1024, %r1024, %r722;
	ld.global.u32 	%r723, [%rd7+56];
	xor.b32  	%r1023, %r1023, %r723;
$L__BB0_48:
	and.b32  	%r725, %r701, 8;
	setp.eq.s32 	%p28, %r725, 0;
	@%p28 bra 	$L__BB0_50;
	ld.global.u32 	%r726, [%rd7+60];
	xor.b32  	%r1027, %r1027, %r726;
	ld.global.u32 	%r727, [%rd7+64];
	xor.b32  	%r1026, %r1026, %r727;
	ld.global.u32 	%r728, [%rd7+68];
	xor.b32  	%r1025, %r1025, %r728;
	ld.global.u32 	%r729, [%rd7+72];
	xor.b32  	%r1024, %r1024, %r729;
	ld.global.u32 	%r730, [%rd7+76];
	xor.b32  	%r1023, %r1023, %r730;
$L__BB0_50:
	and.b32  	%r732, %r701, 16;
	setp.eq.s32 	%p29, %r732, 0;
	@%p29 bra 	$L__BB0_52;
	ld.global.u32 	%r733, [%rd7+80];
	xor.b32  	%r1027, %r1027, %r733;
	ld.global.u32 	%r734, [%rd7+84];
	xor.b32  	%r1026, %r1026, %r734;
	ld.global.u32 	%r735, [%rd7+88];
	xor.b32  	%r1025, %r1025, %r735;
	ld.global.u32 	%r736, [%rd7+92];
	xor.b32  	%r1024, %r1024, %r736;
	ld.global.u32 	%r737, [%rd7+96];
	xor.b32  	%r1023, %r1023, %r737;
$L__BB0_52:
	and.b32  	%r739, %r701, 32;
	setp.eq.s32 	%p30, %r739, 0;
	@%p30 bra 	$L__BB0_54;
	ld.global.u32 	%r740, [%rd7+100];
	xor.b32  	%r1027, %r1027, %r740;
	ld.global.u32 	%r741, [%rd7+104];
	xor.b32  	%r1026, %r1026, %r741;
	ld.global.u32 	%r742, [%rd7+108];
	xor.b32  	%r1025, %r1025, %r742;
	ld.global.u32 	%r743, [%rd7+112];
	xor.b32  	%r1024, %r1024, %r743;
	ld.global.u32 	%r744, [%rd7+116];
	xor.b32  	%r1023, %r1023, %r744;
$L__BB0_54:
	and.b32  	%r746, %r701, 64;
	setp.eq.s32 	%p31, %r746, 0;
	@%p31 bra 	$L__BB0_56;
	ld.global.u32 	%r747, [%rd7+120];
	xor.b32  	%r1027, %r1027, %r747;
	ld.global.u32 	%r748, [%rd7+124];
	xor.b32  	%r1026, %r1026, %r748;
	ld.global.u32 	%r749, [%rd7+128];
	xor.b32  	%r1025, %r1025, %r749;
	ld.global.u32 	%r750, [%rd7+132];
	xor.b32  	%r1024, %r1024, %r750;
	ld.global.u32 	%r751, [%rd7+136];
	xor.b32  	%r1023, %r1023, %r751;
$L__BB0_56:
	and.b32  	%r753, %r701, 128;
	setp.eq.s32 	%p32, %r753, 0;
	@%p32 bra 	$L__BB0_58;
	ld.global.u32 	%r754, [%rd7+140];
	xor.b32  	%r1027, %r1027, %r754;
	ld.global.u32 	%r755, [%rd7+144];
	xor.b32  	%r1026, %r1026, %r755;
	ld.global.u32 	%r756, [%rd7+148];
	xor.b32  	%r1025, %r1025, %r756;
	ld.global.u32 	%r757, [%rd7+152];
	xor.b32  	%r1024, %r1024, %r757;
	ld.global.u32 	%r758, [%rd7+156];
	xor.b32  	%r1023, %r1023, %r758;
$L__BB0_58:
	and.b32  	%r760, %r701, 256;
	setp.eq.s32 	%p33, %r760, 0;
	@%p33 bra 	$L__BB0_60;
	ld.global.u32 	%r761, [%rd7+160];
	xor.b32  	%r1027, %r1027, %r761;
	ld.global.u32 	%r762, [%rd7+164];
	xor.b32  	%r1026, %r1026, %r762;
	ld.global.u32 	%r763, [%rd7+168];
	xor.b32  	%r1025, %r1025, %r763;
	ld.global.u32 	%r764, [%rd7+172];
	xor.b32  	%r1024, %r1024, %r764;
	ld.global.u32 	%r765, [%rd7+176];
	xor.b32  	%r1023, %r1023, %r765;
$L__BB0_60:
	and.b32  	%r767, %r701, 512;
	setp.eq.s32 	%p34, %r767, 0;
	@%p34 bra 	$L__BB0_62;
	ld.global.u32 	%r768, [%rd7+180];
	xor.b32  	%r1027, %r1027, %r768;
	ld.global.u32 	%r769, [%rd7+184];
	xor.b32  	%r1026, %r1026, %r769;
	ld.global.u32 	%r770, [%rd7+188];
	xor.b32  	%r1025, %r1025, %r770;
	ld.global.u32 	%r771, [%rd7+192];
	xor.b32  	%r1024, %r1024, %r771;
	ld.global.u32 	%r772, [%rd7+196];
	xor.b32  	%r1023, %r1023, %r772;
$L__BB0_62:
	and.b32  	%r774, %r701, 1024;
	setp.eq.s32 	%p35, %r774, 0;
	@%p35 bra 	$L__BB0_64;
	ld.global.u32 	%r775, [%rd7+200];
	xor.b32  	%r1027, %r1027, %r775;
	ld.global.u32 	%r776, [%rd7+204];
	xor.b32  	%r1026, %r1026, %r776;
	ld.global.u32 	%r777, [%rd7+208];
	xor.b32  	%r1025, %r1025, %r777;
	ld.global.u32 	%r778, [%rd7+212];
	xor.b32  	%r1024, %r1024, %r778;
	ld.global.u32 	%r779, [%rd7+216];
	xor.b32  	%r1023, %r1023, %r779;
$L__BB0_64:
	and.b32  	%r781, %r701, 2048;
	setp.eq.s32 	%p36, %r781, 0;
	@%p36 bra 	$L__BB0_66;
	ld.global.u32 	%r782, [%rd7+220];
	xor.b32  	%r1027, %r1027, %r782;
	ld.global.u32 	%r783, [%rd7+224];
	xor.b32  	%r1026, %r1026, %r783;
	ld.global.u32 	%r784, [%rd7+228];
	xor.b32  	%r1025, %r1025, %r784;
	ld.global.u32 	%r785, [%rd7+232];
	xor.b32  	%r1024, %r1024, %r785;
	ld.global.u32 	%r786, [%rd7+236];
	xor.b32  	%r1023, %r1023, %r786;
$L__BB0_66:
	and.b32  	%r788, %r701, 4096;
	setp.eq.s32 	%p37, %r788, 0;
	@%p37 bra 	$L__BB0_68;
	ld.global.u32 	%r789, [%rd7+240];
	xor.b32  	%r1027, %r1027, %r789;
	ld.global.u32 	%r790, [%rd7+244];
	xor.b32  	%r1026, %r1026, %r790;
	ld.global.u32 	%r791, [%rd7+248];
	xor.b32  	%r1025, %r1025, %r791;
	ld.global.u32 	%r792, [%rd7+252];
	xor.b32  	%r1024, %r1024, %r792;
	ld.global.u32 	%r793, [%rd7+256];
	xor.b32  	%r1023, %r1023, %r793;
$L__BB0_68:
	and.b32  	%r795, %r701, 8192;
	setp.eq.s32 	%p38, %r795, 0;
	@%p38 bra 	$L__BB0_70;
	ld.global.u32 	%r796, [%rd7+260];
	xor.b32  	%r1027, %r1027, %r796;
	ld.global.u32 	%r797, [%rd7+264];
	xor.b32  	%r1026, %r1026, %r797;
	ld.global.u32 	%r798, [%rd7+268];
	xor.b32  	%r1025, %r1025, %r798;
	ld.global.u32 	%r799, [%rd7+272];
	xor.b32  	%r1024, %r1024, %r799;
	ld.global.u32 	%r800, [%rd7+276];
	xor.b32  	%r1023, %r1023, %r800;
$L__BB0_70:
	and.b32  	%r802, %r701, 16384;
	setp.eq.s32 	%p39, %r802, 0;
	@%p39 bra 	$L__BB0_72;
	ld.global.u32 	%r803, [%rd7+280];
	xor.b32  	%r1027, %r1027, %r803;
	ld.global.u32 	%r804, [%rd7+284];
	xor.b32  	%r1026, %r1026, %r804;
	ld.global.u32 	%r805, [%rd7+288];
	xor.b32  	%r1025, %r1025, %r805;
	ld.global.u32 	%r806, [%rd7+292];
	xor.b32  	%r1024, %r1024, %r806;
	ld.global.u32 	%r807, [%rd7+296];
	xor.b32  	%r1023, %r1023, %r807;
$L__BB0_72:
	and.b32  	%r809, %r701, 32768;
	setp.eq.s32 	%p40, %r809, 0;
	@%p40 bra 	$L__BB0_74;
	ld.global.u32 	%r810, [%rd7+300];
	xor.b32  	%r1027, %r1027, %r810;
	ld.global.u32 	%r811, [%rd7+304];
	xor.b32  	%r1026, %r1026, %r811;
	ld.global.u32 	%r812, [%rd7+308];
	xor.b32  	%r1025, %r1025, %r812;
	ld.global.u32 	%r813, [%rd7+312];
	xor.b32  	%r1024, %r1024, %r813;
	ld.global.u32 	%r814, [%rd7+316];
	xor.b32  	%r1023, %r1023, %r814;
$L__BB0_74:
	add.s32 	%r1114, %r1114, 16;
	setp.ne.s32 	%p41, %r1114, 32;
	@%p41 bra 	$L__BB0_42;
	mad.lo.s32 	%r815, %r1108, -31, %r200;
	add.s32 	%r1108, %r815, 1;
	setp.ne.s32 	%p42, %r1108, 5;
	@%p42 bra 	$L__BB0_41;
	st.local.u32 	[%rd1+4], %r1027;
	st.local.v2.u32 	[%rd1+8], {%r1026, %r1025};
	st.local.v2.u32 	[%rd1+16], {%r1024, %r1023};
	setp.ne.s64 	%p43, %rd4, 3;
	@%p43 bra 	$L__BB0_114;
	mov.b32 	%r1023, 0;
	mov.u32 	%r1024, %r1023;
	mov.u32 	%r1025, %r1023;
	mov.u32 	%r1026, %r1023;
	mov.u32 	%r1027, %r1023;
	mov.u32 	%r1200, %r1023;
$L__BB0_78:
	mul.wide.u32 	%rd28, %r1200, 4;
	add.s64 	%rd29, %rd1, %rd28;
	ld.local.u32 	%r375, [%rd29+4];
	shl.b32 	%r376, %r1200, 5;
	mov.b32 	%r1206, 0;
$L__BB0_79:
	.pragma "nounroll";
	shr.u32 	%r818, %r375, %r1206;
	and.b32  	%r819, %r818, 1;
	setp.eq.b32 	%p44, %r819, 1;
	not.pred 	%p45, %p44;
	add.s32 	%r820, %r376, %r1206;
	mul.lo.s32 	%r821, %r820, 5;
	mul.wide.u32 	%rd30, %r821, 4;
	add.s64 	%rd8, %rd5, %rd30;
	@%p45 bra 	$L__BB0_81;
	ld.global.u32 	%r822, [%rd8];
	xor.b32  	%r1027, %r1027, %r822;
	ld.global.u32 	%r823, [%rd8+4];
	xor.b32  	%r1026, %r1026, %r823;
	ld.global.u32 	%r824, [%rd8+8];
	xor.b32  	%r1025, %r1025, %r824;
	ld.global.u32 	%r825, [%rd8+12];
	xor.b32  	%r1024, %r1024, %r825;
	ld.global.u32 	%r826, [%rd8+16];
	xor.b32  	%r1023, %r1023, %r826;
$L__BB0_81:
	and.b32  	%r828, %r818, 2;
	setp.eq.s32 	%p46, %r828, 0;
	@%p46 bra 	$L__BB0_83;
	ld.global.u32 	%r829, [%rd8+20];
	xor.b32  	%r1027, %r1027, %r829;
	ld.global.u32 	%r830, [%rd8+24];
	xor.b32  	%r1026, %r1026, %r830;
	ld.global.u32 	%r831, [%rd8+28];
	xor.b32  	%r1025, %r1025, %r831;
	ld.global.u32 	%r832, [%rd8+32];
	xor.b32  	%r1024, %r1024, %r832;
	ld.global.u32 	%r833, [%rd8+36];
	xor.b32  	%r1023, %r1023, %r833;
$L__BB0_83:
	and.b32  	%r835, %r818, 4;
	setp.eq.s32 	%p47, %r835, 0;
	@%p47 bra 	$L__BB0_85;
	ld.global.u32 	%r836, [%rd8+40];
	xor.b32  	%r1027, %r1027, %r836;
	ld.global.u32 	%r837, [%rd8+44];
	xor.b32  	%r1026, %r1026, %r837;
	ld.global.u32 	%r838, [%rd8+48];
	xor.b32  	%r1025, %r1025, %r838;
	ld.global.u32 	%r839, [%rd8+52];
	xor.b32  	%r1024, %r1024, %r839;
	ld.global.u32 	%r840, [%rd8+56];
	xor.b32  	%r1023, %r1023, %r840;
$L__BB0_85:
	and.b32  	%r842, %r818, 8;
	setp.eq.s32 	%p48, %r842, 0;
	@%p48 bra 	$L__BB0_87;
	ld.global.u32 	%r843, [%rd8+60];
	xor.b32  	%r1027, %r1027, %r843;
	ld.global.u32 	%r844, [%rd8+64];
	xor.b32  	%r1026, %r1026, %r844;
	ld.global.u32 	%r845, [%rd8+68];
	xor.b32  	%r1025, %r1025, %r845;
	ld.global.u32 	%r846, [%rd8+72];
	xor.b32  	%r1024, %r1024, %r846;
	ld.global.u32 	%r847, [%rd8+76];
	xor.b32  	%r1023, %r1023, %r847;
$L__BB0_87:
	and.b32  	%r849, %r818, 16;
	setp.eq.s32 	%p49, %r849, 0;
	@%p49 bra 	$L__BB0_89;
	ld.global.u32 	%r850, [%rd8+80];
	xor.b32  	%r1027, %r1027, %r850;
	ld.global.u32 	%r851, [%rd8+84];
	xor.b32  	%r1026, %r1026, %r851;
	ld.global.u32 	%r852, [%rd8+88];
	xor.b32  	%r1025, %r1025, %r852;
	ld.global.u32 	%r853, [%rd8+92];
	xor.b32  	%r1024, %r1024, %r853;
	ld.global.u32 	%r854, [%rd8+96];
	xor.b32  	%r1023, %r1023, %r854;
$L__BB0_89:
	and.b32  	%r856, %r818, 32;
	setp.eq.s32 	%p50, %r856, 0;
	@%p50 bra 	$L__BB0_91;
	ld.global.u32 	%r857, [%rd8+100];
	xor.b32  	%r1027, %r1027, %r857;
	ld.global.u32 	%r858, [%rd8+104];
	xor.b32  	%r1026, %r1026, %r858;
	ld.global.u32 	%r859, [%rd8+108];
	xor.b32  	%r1025, %r1025, %r859;
	ld.global.u32 	%r860, [%rd8+112];
	xor.b32  	%r1024, %r1024, %r860;
	ld.global.u32 	%r861, [%rd8+116];
	xor.b32  	%r1023, %r1023, %r861;
$L__BB0_91:
	and.b32  	%r863, %r818, 64;
	setp.eq.s32 	%p51, %r863, 0;
	@%p51 bra 	$L__BB0_93;
	ld.global.u32 	%r864, [%rd8+120];
	xor.b32  	%r1027, %r1027, %r864;
	ld.global.u32 	%r865, [%rd8+124];
	xor.b32  	%r1026, %r1026, %r865;
	ld.global.u32 	%r866, [%rd8+128];
	xor.b32  	%r1025, %r1025, %r866;
	ld.global.u32 	%r867, [%rd8+132];
	xor.b32  	%r1024, %r1024, %r867;
	ld.global.u32 	%r868, [%rd8+136];
	xor.b32  	%r1023, %r1023, %r868;
$L__BB0_93:
	and.b32  	%r870, %r818, 128;
	setp.eq.s32 	%p52, %r870, 0;
	@%p52 bra 	$L__BB0_95;
	ld.global.u32 	%r871, [%rd8+140];
	xor.b32  	%r1027, %r1027, %r871;
	ld.global.u32 	%r872, [%rd8+144];
	xor.b32  	%r1026, %r1026, %r872;
	ld.global.u32 	%r873, [%rd8+148];
	xor.b32  	%r1025, %r1025, %r873;
	ld.global.u32 	%r874, [%rd8+152];
	xor.b32  	%r1024, %r1024, %r874;
	ld.global.u32 	%r875, [%rd8+156];
	xor.b32  	%r1023, %r1023, %r875;
$L__BB0_95:
	and.b32  	%r877, %r818, 256;
	setp.eq.s32 	%p53, %r877, 0;
	@%p53 bra 	$L__BB0_97;
	ld.global.u32 	%r878, [%rd8+160];
	xor.b32  	%r1027, %r1027, %r878;
	ld.global.u32 	%r879, [%rd8+164];
	xor.b32  	%r1026, %r1026, %r879;
	ld.global.u32 	%r880, [%rd8+168];
	xor.b32  	%r1025, %r1025, %r880;
	ld.global.u32 	%r881, [%rd8+172];
	xor.b32  	%r1024, %r1024, %r881;
	ld.global.u32 	%r882, [%rd8+176];
	xor.b32  	%r1023, %r1023, %r882;
$L__BB0_97:
	and.b32  	%r884, %r818, 512;
	setp.eq.s32 	%p54, %r884, 0;
	@%p54 bra 	$L__BB0_99;
	ld.global.u32 	%r885, [%rd8+180];
	xor.b32  	%r1027, %r1027, %r885;
	ld.global.u32 	%r886, [%rd8+184];
	xor.b32  	%r1026, %r1026, %r886;
	ld.global.u32 	%r887, [%rd8+188];
	xor.b32  	%r1025, %r1025, %r887;
	ld.global.u32 	%r888, [%rd8+192];
	xor.b32  	%r1024, %r1024, %r888;
	ld.global.u32 	%r889, [%rd8+196];
	xor.b32  	%r1023, %r1023, %r889;
$L__BB0_99:
	and.b32  	%r891, %r818, 1024;
	setp.eq.s32 	%p55, %r891, 0;
	@%p55 bra 	$L__BB0_101;
	ld.global.u32 	%r892, [%rd8+200];
	xor.b32  	%r1027, %r1027, %r892;
	ld.global.u32 	%r893, [%rd8+204];
	xor.b32  	%r1026, %r1026, %r893;
	ld.global.u32 	%r894, [%rd8+208];
	xor.b32  	%r1025, %r1025, %r894;
	ld.global.u32 	%r895, [%rd8+212];
	xor.b32  	%r1024, %r1024, %r895;
	ld.global.u32 	%r896, [%rd8+216];
	xor.b32  	%r1023, %r1023, %r896;
$L__BB0_101:
	and.b32  	%r898, %r818, 2048;
	setp.eq.s32 	%p56, %r898, 0;
	@%p56 bra 	$L__BB0_103;
	ld.global.u32 	%r899, [%rd8+220];
	xor.b32  	%r1027, %r1027, %r899;
	ld.global.u32 	%r900, [%rd8+224];
	xor.b32  	%r1026, %r1026, %r900;
	ld.global.u32 	%r901, [%rd8+228];
	xor.b32  	%r1025, %r1025, %r901;
	ld.global.u32 	%r902, [%rd8+232];
	xor.b32  	%r1024, %r1024, %r902;
	ld.global.u32 	%r903, [%rd8+236];
	xor.b32  	%r1023, %r1023, %r903;
$L__BB0_103:
	and.b32  	%r905, %r818, 4096;
	setp.eq.s32 	%p57, %r905, 0;
	@%p57 bra 	$L__BB0_105;
	ld.global.u32 	%r906, [%rd8+240];
	xor.b32  	%r1027, %r1027, %r906;
	ld.global.u32 	%r907, [%rd8+244];
	xor.b32  	%r1026, %r1026, %r907;
	ld.global.u32 	%r908, [%rd8+248];
	xor.b32  	%r1025, %r1025, %r908;
	ld.global.u32 	%r909, [%rd8+252];
	xor.b32  	%r1024, %r1024, %r909;
	ld.global.u32 	%r910, [%rd8+256];
	xor.b32  	%r1023, %r1023, %r910;
$L__BB0_105:
	and.b32  	%r912, %r818, 8192;
	setp.eq.s32 	%p58, %r912, 0;
	@%p58 bra 	$L__BB0_107;
	ld.global.u32 	%r913, [%rd8+260];
	xor.b32  	%r1027, %r1027, %r913;
	ld.global.u32 	%r914, [%rd8+264];
	xor.b32  	%r1026, %r1026, %r914;
	ld.global.u32 	%r915, [%rd8+268];
	xor.b32  	%r1025, %r1025, %r915;
	ld.global.u32 	%r916, [%rd8+272];
	xor.b32  	%r1024, %r1024, %r916;
	ld.global.u32 	%r917, [%rd8+276];
	xor.b32  	%r1023, %r1023, %r917;
$L__BB0_107:
	and.b32  	%r919, %r818, 16384;
	setp.eq.s32 	%p59, %r919, 0;
	@%p59 bra 	$L__BB0_109;
	ld.global.u32 	%r920, [%rd8+280];
	xor.b32  	%r1027, %r1027, %r920;
	ld.global.u32 	%r921, [%rd8+284];
	xor.b32  	%r1026, %r1026, %r921;
	ld.global.u32 	%r922, [%rd8+288];
	xor.b32  	%r1025, %r1025, %r922;
	ld.global.u32 	%r923, [%rd8+292];
	xor.b32  	%r1024, %r1024, %r923;
	ld.global.u32 	%r924, [%rd8+296];
	xor.b32  	%r1023, %r1023, %r924;
$L__BB0_109:
	and.b32  	%r926, %r818, 32768;
	setp.eq.s32 	%p60, %r926, 0;
	@%p60 bra 	$L__BB0_111;
	ld.global.u32 	%r927, [%rd8+300];
	xor.b32  	%r1027, %r1027, %r927;
	ld.global.u32 	%r928, [%rd8+304];
	xor.b32  	%r1026, %r1026, %r928;
	ld.global.u32 	%r929, [%rd8+308];
	xor.b32  	%r1025, %r1025, %r929;
	ld.global.u32 	%r930, [%rd8+312];
	xor.b32  	%r1024, %r1024, %r930;
	ld.global.u32 	%r931, [%rd8+316];
	xor.b32  	%r1023, %r1023, %r931;
$L__BB0_111:
	add.s32 	%r1206, %r1206, 16;
	setp.ne.s32 	%p61, %r1206, 32;
	@%p61 bra 	$L__BB0_79;
	mad.lo.s32 	%r932, %r1200, -31, %r376;
	add.s32 	%r1200, %r932, 1;
	setp.ne.s32 	%p62, %r1200, 5;
	@%p62 bra 	$L__BB0_78;
	st.local.u32 	[%rd1+4], %r1027;
	st.local.v2.u32 	[%rd1+8], {%r1026, %r1025};
	st.local.v2.u32 	[%rd1+16], {%r1024, %r1023};
$L__BB0_114:
	shr.u64 	%rd101, %rd3, 2;
	add.s32 	%r1010, %r1010, 1;
	setp.gt.u64 	%p63, %rd3, 3;
	@%p63 bra 	$L__BB0_2;
$L__BB0_115:
	shl.b32 	%r933, %r1, 3;
	mov.u32 	%r934, _ZZ18integralMontecarloPlPdS_E7counter;
	add.s32 	%r935, %r934, %r933;
	mov.b64 	%rd31, 0;
	st.shared.u64 	[%r935], %rd31;
	cvta.to.global.u64 	%rd32, %rd17;
	ld.global.u64 	%rd102, [%rd32];
	setp.lt.s64 	%p64, %rd102, 1;
	@%p64 bra 	$L__BB0_140;
	mov.f64 	%fd26, 0d4000000000000000;
	{
	.reg .b32 %temp; 
	mov.b64 	{%temp, %r556}, %fd26;
	}
	and.b32  	%r557, %r556, 2146435072;
	setp.eq.s32 	%p65, %r557, 1062207488;
	setp.lt.s32 	%p66, %r556, 0;
	selp.b32 	%r558, 0, 2146435072, %p66;
	and.b32  	%r936, %r556, 2147483647;
	setp.ne.s32 	%p67, %r936, 1071644672;
	and.pred  	%p1, %p65, %p67;
	mul.lo.s32 	%r937, %r5, 1703105765;
	sub.s32 	%r938, %r4, %r937;
	add.s32 	%r1297, %r938, 7702552;
	mov.b64 	%rd104, 0;
$L__BB0_117:
	mov.u32 	%r562, %r1024;
	mov.u32 	%r561, %r1023;
	setp.lt.s32 	%p68, %r556, 0;
	setp.eq.s32 	%p69, %r557, 1062207488;
	shr.u32 	%r939, %r1027, 2;
	xor.b32  	%r940, %r939, %r1027;
	shl.b32 	%r941, %r561, 4;
	shl.b32 	%r942, %r940, 1;
	xor.b32  	%r943, %r942, %r941;
	xor.b32  	%r944, %r943, %r940;
	xor.b32  	%r566, %r944, %r561;
	add.s32 	%r945, %r1297, %r566;
	add.s32 	%r946, %r945, -724874;
	cvt.rn.f32.u32 	%f4, %r946;
	fma.rn.f32 	%f5, %f4, 0f2F800000, 0f2F000000;
	cvt.f64.f32 	%fd27, %f5;
	fma.rn.f64 	%fd28, %fd27, 0d4008000000000000, 0d3FF0000000000000;
	cvt.rn.f32.f64 	%f1, %fd28;
	shr.u32 	%r947, %r1026, 2;
	xor.b32  	%r948, %r947, %r1026;
	shl.b32 	%r949, %r566, 4;
	shl.b32 	%r950, %r948, 1;
	xor.b32  	%r951, %r950, %r949;
	xor.b32  	%r952, %r951, %r948;
	xor.b32  	%r1024, %r952, %r566;
	add.s32 	%r953, %r1297, %r1024;
	add.s32 	%r954, %r953, -362437;
	cvt.rn.f32.u32 	%f6, %r954;
	fma.rn.f32 	%f7, %f6, 0f2F800000, 0f2F000000;
	cvt.f64.f32 	%fd29, %f7;
	fma.rn.f64 	%fd30, %fd29, 0d401C000000000000, 0dC008000000000000;
	cvt.rn.f32.f64 	%f2, %fd30;
	shr.u32 	%r955, %r1025, 2;
	xor.b32  	%r956, %r955, %r1025;
	shl.b32 	%r957, %r1024, 4;
	shl.b32 	%r958, %r956, 1;
	xor.b32  	%r959, %r958, %r957;
	xor.b32  	%r960, %r959, %r956;
	xor.b32  	%r1023, %r960, %r1024;
	add.s32 	%r961, %r1297, %r1023;
	cvt.rn.f32.u32 	%f8, %r961;
	fma.rn.f32 	%f9, %f8, 0f2F800000, 0f2F000000;
	cvt.f64.f32 	%fd31, %f9;
	fma.rn.f64 	%fd32, %fd31, 0d4000000000000000, 0dBFF0000000000000;
	cvt.rn.f32.f64 	%f3, %fd32;
	cvt.f64.f32 	%fd1, %f3;
	{
	.reg .b32 %temp; 
	mov.b64 	{%temp, %r569}, %fd1;
	}
	abs.f64 	%fd2, %fd1;
	{ // callseq 0, 0
	.param .b64 param0;
	st.param.f64 	[param0], %fd2;
	.param .b64 retval0;
	call.uni (retval0), 
	__internal_accurate_pow, 
	(
	param0
	);
	ld.param.f64 	%fd33, [retval0];
	} // callseq 0
	setp.lt.s32 	%p71, %r569, 0;
	neg.f64 	%fd35, %fd33;
	selp.f64 	%fd36, %fd35, %fd33, %p69;
	selp.f64 	%fd37, %fd36, %fd33, %p71;
	setp.eq.f32 	%p72, %f3, 0f00000000;
	selp.b32 	%r962, %r569, 0, %p69;
	or.b32  	%r963, %r962, 2146435072;
	selp.b32 	%r964, %r963, %r962, %p68;
	mov.b32 	%r965, 0;
	mov.b64 	%fd38, {%r965, %r964};
	selp.f64 	%fd71, %fd38, %fd37, %p72;
	add.f64 	%fd39, %fd1, 0d4000000000000000;
	{
	.reg .b32 %temp; 
	mov.b64 	{%temp, %r966}, %fd39;
	}
	and.b32  	%r967, %r966, 2146435072;
	setp.ne.s32 	%p73, %r967, 2146435072;
	@%p73 bra 	$L__BB0_122;
	setp.num.f32 	%p74, %f3, %f3;
	@%p74 bra 	$L__BB0_120;
	mov.f64 	%fd40, 0d4000000000000000;
	add.rn.f64 	%fd71, %fd1, %fd40;
	bra.uni 	$L__BB0_122;
$L__BB0_120:
	setp.neu.f64 	%p75, %fd2, 0d7FF0000000000000;
	@%p75 bra 	$L__BB0_122;
	setp.lt.s32 	%p76, %r569, 0;
	or.b32  	%r968, %r558, -2147483648;
	selp.b32 	%r969, %r968, %r558, %p1;
	selp.b32 	%r970, %r969, %r558, %p76;
	mov.b32 	%r971, 0;
	mov.b64 	%fd71, {%r971, %r970};
$L__BB0_122:
	setp.lt.s32 	%p77, %r556, 0;
	setp.eq.s32 	%p78, %r557, 1062207488;
	setp.eq.f32 	%p80, %f3, 0f3F800000;
	selp.f64 	%fd7, 0d3FF0000000000000, %fd71, %p80;
	cvt.f64.f32 	%fd8, %f1;
	{
	.reg .b32 %temp; 
	mov.b64 	{%temp, %r570}, %fd8;
	}
	abs.f64 	%fd9, %fd8;
	{ // callseq 1, 0
	.param .b64 param0;
	st.param.f64 	[param0], %fd9;
	.param .b64 retval0;
	call.uni (retval0), 
	__internal_accurate_pow, 
	(
	param0
	);
	ld.param.f64 	%fd41, [retval0];
	} // callseq 1
	setp.lt.s32 	%p81, %r570, 0;
	neg.f64 	%fd43, %fd41;
	selp.f64 	%fd44, %fd43, %fd41, %p78;
	selp.f64 	%fd45, %fd44, %fd41, %p81;
	setp.eq.f32 	%p82, %f1, 0f00000000;
	selp.b32 	%r972, %r570, 0, %p78;
	or.b32  	%r973, %r972, 2146435072;
	selp.b32 	%r974, %r973, %r972, %p77;
	mov.b32 	%r975, 0;
	mov.b64 	%fd46, {%r975, %r974};
	selp.f64 	%fd72, %fd46, %fd45, %p82;
	add.f64 	%fd47, %fd8, 0d4000000000000000;
	{
	.reg .b32 %temp; 
	mov.b64 	{%temp, %r976}, %fd47;
	}
	and.b32  	%r977, %r976, 2146435072;
	setp.ne.s32 	%p83, %r977, 2146435072;
	@%p83 bra 	$L__BB0_127;
	setp.num.f32 	%p84, %f1, %f1;
	@%p84 bra 	$L__BB0_125;
	mov.f64 	%fd48, 0d4000000000000000;
	add.rn.f64 	%fd72, %fd8, %fd48;
	bra.uni 	$L__BB0_127;
$L__BB0_125:
	setp.neu.f64 	%p85, %fd9, 0d7FF0000000000000;
	@%p85 bra 	$L__BB0_127;
	setp.lt.s32 	%p86, %r570, 0;
	or.b32  	%r978, %r558, -2147483648;
	selp.b32 	%r979, %r978, %r558, %p1;
	selp.b32 	%r980, %r979, %r558, %p86;
	mov.b32 	%r981, 0;
	mov.b64 	%fd72, {%r981, %r980};
$L__BB0_127:
	setp.lt.s32 	%p87, %r556, 0;
	setp.eq.s32 	%p88, %r557, 1062207488;
	cvt.f64.f32 	%fd14, %f2;
	{
	.reg .b32 %temp; 
	mov.b64 	{%temp, %r571}, %fd14;
	}
	abs.f64 	%fd15, %fd14;
	{ // callseq 2, 0
	.param .b64 param0;
	st.param.f64 	[param0], %fd15;
	.param .b64 retval0;
	call.uni (retval0), 
	__internal_accurate_pow, 
	(
	param0
	);
	ld.param.f64 	%fd49, [retval0];
	} // callseq 2
	setp.lt.s32 	%p90, %r571, 0;
	neg.f64 	%fd51, %fd49;
	selp.f64 	%fd52, %fd51, %fd49, %p88;
	selp.f64 	%fd53, %fd52, %fd49, %p90;
	setp.eq.f32 	%p91, %f2, 0f00000000;
	selp.b32 	%r982, %r571, 0, %p88;
	or.b32  	%r983, %r982, 2146435072;
	selp.b32 	%r984, %r983, %r982, %p87;
	mov.b32 	%r985, 0;
	mov.b64 	%fd54, {%r985, %r984};
	selp.f64 	%fd73, %fd54, %fd53, %p91;
	add.f64 	%fd55, %fd14, 0d4000000000000000;
	{
	.reg .b32 %temp; 
	mov.b64 	{%temp, %r986}, %fd55;
	}
	and.b32  	%r987, %r986, 2146435072;
	setp.ne.s32 	%p92, %r987, 2146435072;
	@%p92 bra 	$L__BB0_132;
	setp.num.f32 	%p93, %f2, %f2;
	@%p93 bra 	$L__BB0_130;
	mov.f64 	%fd56, 0d4000000000000000;
	add.rn.f64 	%fd73, %fd14, %fd56;
	bra.uni 	$L__BB0_132;
$L__BB0_130:
	setp.neu.f64 	%p94, %fd15, 0d7FF0000000000000;
	@%p94 bra 	$L__BB0_132;
	setp.lt.s32 	%p95, %r571, 0;
	or.b32  	%r988, %r558, -2147483648;
	selp.b32 	%r989, %r988, %r558, %p1;
	selp.b32 	%r990, %r989, %r558, %p95;
	mov.b32 	%r991, 0;
	mov.b64 	%fd73, {%r991, %r990};
$L__BB0_132:
	setp.lt.s32 	%p96, %r556, 0;
	setp.eq.s32 	%p97, %r557, 1062207488;
	setp.eq.f32 	%p99, %f2, 0f3F800000;
	selp.f64 	%fd57, 0d3FF0000000000000, %fd73, %p99;
	setp.eq.f32 	%p100, %f1, 0f3F800000;
	selp.f64 	%fd58, 0d3FF0000000000000, %fd72, %p100;
	add.f64 	%fd59, %fd58, %fd57;
	sqrt.rn.f64 	%fd60, %fd59;
	add.f64 	%fd20, %fd60, 0dC008000000000000;
	{
	.reg .b32 %temp; 
	mov.b64 	{%temp, %r572}, %fd20;
	}
	abs.f64 	%fd21, %fd20;
	{ // callseq 3, 0
	.param .b64 param0;
	st.param.f64 	[param0], %fd21;
	.param .b64 retval0;
	call.uni (retval0), 
	__internal_accurate_pow, 
	(
	param0
	);
	ld.param.f64 	%fd61, [retval0];
	} // callseq 3
	setp.lt.s32 	%p101, %r572, 0;
	neg.f64 	%fd63, %fd61;
	selp.f64 	%fd64, %fd63, %fd61, %p97;
	selp.f64 	%fd65, %fd64, %fd61, %p101;
	setp.eq.f64 	%p102, %fd20, 0d0000000000000000;
	selp.b32 	%r992, %r572, 0, %p97;
	or.b32  	%r993, %r992, 2146435072;
	selp.b32 	%r994, %r993, %r992, %p96;
	mov.b32 	%r995, 0;
	mov.b64 	%fd66, {%r995, %r994};
	selp.f64 	%fd74, %fd66, %fd65, %p102;
	add.f64 	%fd67, %fd20, 0d4000000000000000;
	{
	.reg .b32 %temp; 
	mov.b64 	{%temp, %r996}, %fd67;
	}
	and.b32  	%r997, %r996, 2146435072;
	setp.ne.s32 	%p103, %r997, 2146435072;
	@%p103 bra 	$L__BB0_137;
	setp.num.f64 	%p104, %fd20, %fd20;
	@%p104 bra 	$L__BB0_135;
	mov.f64 	%fd68, 0d4000000000000000;
	add.rn.f64 	%fd74, %fd20, %fd68;
	bra.uni 	$L__BB0_137;
$L__BB0_135:
	setp.neu.f64 	%p105, %fd21, 0d7FF0000000000000;
	@%p105 bra 	$L__BB0_137;
	setp.lt.s32 	%p106, %r572, 0;
	or.b32  	%r998, %r558, -2147483648;
	selp.b32 	%r999, %r998, %r558, %p1;
	selp.b32 	%r1000, %r999, %r558, %p106;
	mov.b32 	%r1001, 0;
	mov.b64 	%fd74, {%r1001, %r1000};
$L__BB0_137:
	setp.eq.f64 	%p107, %fd20, 0d3FF0000000000000;
	selp.f64 	%fd69, 0d3FF0000000000000, %fd74, %p107;
	add.f64 	%fd70, %fd7, %fd69;
	setp.gtu.f64 	%p108, %fd70, 0d3FF0000000000000;
	setp.ltu.f32 	%p109, %f1, 0f3F800000;
	setp.ltu.f32 	%p110, %f2, 0fC0400000;
	or.pred  	%p111, %p109, %p110;
	or.pred  	%p112, %p111, %p108;
	@%p112 bra 	$L__BB0_139;
	add.s64 	%rd104, %rd104, 1;
	st.shared.u64 	[%r935], %rd104;
$L__BB0_139:
	add.s32 	%r1297, %r1297, 1087311;
	add.s64 	%rd102, %rd102, -1;
	setp.ne.s64 	%p113, %rd102, 0;
	mov.u32 	%r1025, %r566;
	mov.u32 	%r1026, %r561;
	mov.u32 	%r1027, %r562;
	@%p113 bra 	$L__BB0_117;
$L__BB0_140:
	setp.ne.s32 	%p114, %r1, 0;
	@%p114 bra 	$L__BB0_142;
	ld.param.u64 	%rd100, [_Z18integralMontecarloPlPdS__param_0];
	cvta.to.global.u64 	%rd34, %rd100;
	mul.wide.u32 	%rd35, %r2, 8;
	add.s64 	%rd36, %rd34, %rd35;
	ld.shared.u64 	%rd37, [_ZZ18integralMontecarloPlPdS_E7counter];
	ld.shared.u64 	%rd38, [_ZZ18integralMontecarloPlPdS_E7counter+8];
	add.s64 	%rd39, %rd37, %rd38;
	ld.shared.u64 	%rd40, [_ZZ18integralMontecarloPlPdS_E7counter+16];
	add.s64 	%rd41, %rd39, %rd40;
	ld.shared.u64 	%rd42, [_ZZ18integralMontecarloPlPdS_E7counter+24];
	add.s64 	%rd43, %rd41, %rd42;
	ld.shared.u64 	%rd44, [_ZZ18integralMontecarloPlPdS_E7counter+32];
	add.s64 	%rd45, %rd43, %rd44;
	ld.shared.u64 	%rd46, [_ZZ18integralMontecarloPlPdS_E7counter+40];
	add.s64 	%rd47, %rd45, %rd46;
	ld.shared.u64 	%rd48, [_ZZ18integralMontecarloPlPdS_E7counter+48];
	add.s64 	%rd49, %rd47, %rd48;
	ld.shared.u64 	%rd50, [_ZZ18integralMontecarloPlPdS_E7counter+56];
	add.s64 	%rd51, %rd49, %rd50;
	ld.shared.u64 	%rd52, [_ZZ18integralMontecarloPlPdS_E7counter+64];
	add.s64 	%rd53, %rd51, %rd52;
	ld.shared.u64 	%rd54, [_ZZ18integralMontecarloPlPdS_E7counter+72];
	add.s64 	%rd55, %rd53, %rd54;
	ld.shared.u64 	%rd56, [_ZZ18integralMontecarloPlPdS_E7counter+80];
	add.s64 	%rd57, %rd55, %rd56;
	ld.shared.u64 	%rd58, [_ZZ18integralMontecarloPlPdS_E7counter+88];
	add.s64 	%rd59, %rd57, %rd58;
	ld.shared.u64 	%rd60, [_ZZ18integralMontecarloPlPdS_E7counter+96];
	add.s64 	%rd61, %rd59, %rd60;
	ld.shared.u64 	%rd62, [_ZZ18integralMontecarloPlPdS_E7counter+104];
	add.s64 	%rd63, %rd61, %rd62;
	ld.shared.u64 	%rd64, [_ZZ18integralMontecarloPlPdS_E7counter+112];
	add.s64 	%rd65, %rd63, %rd64;
	ld.shared.u64 	%rd66, [_ZZ18integralMontecarloPlPdS_E7counter+120];
	add.s64 	%rd67, %rd65, %rd66;
	ld.shared.u64 	%rd68, [_ZZ18integralMontecarloPlPdS_E7counter+128];
	add.s64 	%rd69, %rd67, %rd68;
	ld.shared.u64 	%rd70, [_ZZ18integralMontecarloPlPdS_E7counter+136];
	add.s64 	%rd71, %rd69, %rd70;
	ld.shared.u64 	%rd72, [_ZZ18integralMontecarloPlPdS_E7counter+144];
	add.s64 	%rd73, %rd71, %rd72;
	ld.shared.u64 	%rd74, [_ZZ18integralMontecarloPlPdS_E7counter+152];
	add.s64 	%rd75, %rd73, %rd74;
	ld.shared.u64 	%rd76, [_ZZ18integralMontecarloPlPdS_E7counter+160];
	add.s64 	%rd77, %rd75, %rd76;
	ld.shared.u64 	%rd78, [_ZZ18integralMontecarloPlPdS_E7counter+168];
	add.s64 	%rd79, %rd77, %rd78;
	ld.shared.u64 	%rd80, [_ZZ18integralMontecarloPlPdS_E7counter+176];
	add.s64 	%rd81, %rd79, %rd80;
	ld.shared.u64 	%rd82, [_ZZ18integralMontecarloPlPdS_E7counter+184];
	add.s64 	%rd83, %rd81, %rd82;
	ld.shared.u64 	%rd84, [_ZZ18integralMontecarloPlPdS_E7counter+192];
	add.s64 	%rd85, %rd83, %rd84;
	ld.shared.u64 	%rd86, [_ZZ18integralMontecarloPlPdS_E7counter+200];
	add.s64 	%rd87, %rd85, %rd86;
	ld.shared.u64 	%rd88, [_ZZ18integralMontecarloPlPdS_E7counter+208];
	add.s64 	%rd89, %rd87, %rd88;
	ld.shared.u64 	%rd90, [_ZZ18integralMontecarloPlPdS_E7counter+216];
	add.s64 	%rd91, %rd89, %rd90;
	ld.shared.u64 	%rd92, [_ZZ18integralMontecarloPlPdS_E7counter+224];
	add.s64 	%rd93, %rd91, %rd92;
	ld.shared.u64 	%rd94, [_ZZ18integralMontecarloPlPdS_E7counter+232];
	add.s64 	%rd95, %rd93, %rd94;
	ld.shared.u64 	%rd96, [_ZZ18integralMontecarloPlPdS_E7counter+240];
	add.s64 	%rd97, %rd95, %rd96;
	ld.shared.u64 	%rd98, [_ZZ18integralMontecarloPlPdS_E7counter+248];
	add.s64 	%rd99, %rd97, %rd98;
	st.global.u64 	[%rd36], %rd99;
$L__BB0_142:
	ret;

}
.func  (.param .b64 func_retval0) __internal_accurate_pow(
	.param .b64 __internal_accurate_pow_param_0
)
{
	.reg .pred 	%p<8>;
	.reg .b32 	%r<49>;
	.reg .b32 	%f<3>;
	.reg .b64 	%fd<109>;

	ld.param.f64 	%fd10, [__internal_accurate_pow_param_0];
	{
	.reg .b32 %temp; 
	mov.b64 	{%temp, %r46}, %fd10;
	}
	{
	.reg .b32 %temp; 
	mov.b64 	{%r45, %temp}, %fd10;
	}
	shr.u32 	%r47, %r46, 20;
	setp.gt.u32 	%p1, %r46, 1048575;
	@%p1 bra 	$L__BB1_2;
	mul.f64 	%fd11, %fd10, 0d4350000000000000;
	{
	.reg .b32 %temp; 
	mov.b64 	{%temp, %r46}, %fd11;
	}
	{
	.reg .b32 %temp; 
	mov.b64 	{%r45, %temp}, %fd11;
	}
	shr.u32 	%r16, %r46, 20;
	add.s32 	%r47, %r16, -54;
$L__BB1_2:
	add.s32 	%r48, %r47, -1023;
	and.b32  	%r17, %r46, -2146435073;
	or.b32  	%r18, %r17, 1072693248;
	mov.b64 	%fd107, {%r45, %r18};
	setp.lt.u32 	%p2, %r18, 1073127583;
	@%p2 bra 	$L__BB1_4;
	{
	.reg .b32 %temp; 
	mov.b64 	{%r19, %temp}, %fd107;
	}
	{
	.reg .b32 %temp; 
	mov.b64 	{%temp, %r20}, %fd107;
	}
	add.s32 	%r21, %r20, -1048576;
	mov.b64 	%fd107, {%r19, %r21};
	add.s32 	%r48, %r47, -1022;
$L__BB1_4:
	add.f64 	%fd12, %fd107, 0dBFF0000000000000;
	add.f64 	%fd13, %fd107, 0d3FF0000000000000;
	rcp.approx.ftz.f64 	%fd14, %fd13;
	neg.f64 	%fd15, %fd13;
	fma.rn.f64 	%fd16, %fd15, %fd14, 0d3FF0000000000000;
	fma.rn.f64 	%fd17, %fd16, %fd16, %fd16;
	fma.rn.f64 	%fd18, %fd17, %fd14, %fd14;
	mul.f64 	%fd19, %fd12, %fd18;
	fma.rn.f64 	%fd20, %fd12, %fd18, %fd19;
	mul.f64 	%fd21, %fd20, %fd20;
	fma.rn.f64 	%fd22, %fd21, 0d3EB0F5FF7D2CAFE2, 0d3ED0F5D241AD3B5A;
	fma.rn.f64 	%fd23, %fd22, %fd21, 0d3EF3B20A75488A3F;
	fma.rn.f64 	%fd24, %fd23, %fd21, 0d3F1745CDE4FAECD5;
	fma.rn.f64 	%fd25, %fd24, %fd21, 0d3F3C71C7258A578B;
	fma.rn.f64 	%fd26, %fd25, %fd21, 0d3F6249249242B910;
	fma.rn.f64 	%fd27, %fd26, %fd21, 0d3F89999999999DFB;
	sub.f64 	%fd28, %fd12, %fd20;
	add.f64 	%fd29, %fd28, %fd28;
	neg.f64 	%fd30, %fd20;
	fma.rn.f64 	%fd31, %fd30, %fd12, %fd29;
	mul.f64 	%fd32, %fd18, %fd31;
	fma.rn.f64 	%fd33, %fd21, %fd27, 0d3FB5555555555555;
	mov.f64 	%fd34, 0d3FB5555555555555;
	sub.f64 	%fd35, %fd34, %fd33;
	fma.rn.f64 	%fd36, %fd21, %fd27, %fd35;
	add.f64 	%fd37, %fd36, 0dBC46A4CB00B9E7B0;
	add.f64 	%fd38, %fd33, %fd37;
	sub.f64 	%fd39, %fd33, %fd38;
	add.f64 	%fd40, %fd37, %fd39;
	mul.rn.f64 	%fd41, %fd20, %fd20;
	neg.f64 	%fd42, %fd41;
	fma.rn.f64 	%fd43, %fd20, %fd20, %fd42;
	{
	.reg .b32 %temp; 
	mov.b64 	{%r22, %temp}, %fd32;
	}
	{
	.reg .b32 %temp; 
	mov.b64 	{%temp, %r23}, %fd32;
	}
	add.s32 	%r24, %r23, 1048576;
	mov.b64 	%fd44, {%r22, %r24};
	fma.rn.f64 	%fd45, %fd20, %fd44, %fd43;
	mul.rn.f64 	%fd46, %fd41, %fd20;
	neg.f64 	%fd47, %fd46;
	fma.rn.f64 	%fd48, %fd41, %fd20, %fd47;
	fma.rn.f64 	%fd49, %fd41, %fd32, %fd48;
	fma.rn.f64 	%fd50, %fd45, %fd20, %fd49;
	mul.rn.f64 	%fd51, %fd38, %fd46;
	neg.f64 	%fd52, %fd51;
	fma.rn.f64 	%fd53, %fd38, %fd46, %fd52;
	fma.rn.f64 	%fd54, %fd38, %fd50, %fd53;
	fma.rn.f64 	%fd55, %fd40, %fd46, %fd54;
	add.f64 	%fd56, %fd51, %fd55;
	sub.f64 	%fd57, %fd51, %fd56;
	add.f64 	%fd58, %fd55, %fd57;
	add.f64 	%fd59, %fd20, %fd56;
	sub.f64 	%fd60, %fd20, %fd59;
	add.f64 	%fd61, %fd56, %fd60;
	add.f64 	%fd62, %fd58, %fd61;
	add.f64 	%fd63, %fd32, %fd62;
	add.f64 	%fd64, %fd59, %fd63;
	sub.f64 	%fd65, %fd59, %fd64;
	add.f64 	%fd66, %fd63, %fd65;
	xor.b32  	%r25, %r48, -2147483648;
	mov.b32 	%r26, 1127219200;
	mov.b64 	%fd67, {%r25, %r26};
	mov.b32 	%r27, -2147483648;
	mov.b64 	%fd68, {%r27, %r26};
	sub.f64 	%fd69, %fd67, %fd68;
	fma.rn.f64 	%fd70, %fd69, 0d3FE62E42FEFA39EF, %fd64;
	fma.rn.f64 	%fd71, %fd69, 0dBFE62E42FEFA39EF, %fd70;
	sub.f64 	%fd72, %fd71, %fd64;
	sub.f64 	%fd73, %fd66, %fd72;
	fma.rn.f64 	%fd74, %fd69, 0d3C7ABC9E3B39803F, %fd73;
	add.f64 	%fd75, %fd70, %fd74;
	sub.f64 	%fd76, %fd70, %fd75;
	add.f64 	%fd77, %fd74, %fd76;
	mov.f64 	%fd78, 0d4000000000000000;
	{
	.reg .b32 %temp; 
	mov.b64 	{%temp, %r28}, %fd78;
	}
	{
	.reg .b32 %temp; 
	mov.b64 	{%r29, %temp}, %fd78;
	}
	shl.b32 	%r30, %r28, 1;
	setp.gt.u32 	%p3, %r30, -33554433;
	and.b32  	%r31, %r28, -15728641;
	selp.b32 	%r32, %r31, %r28, %p3;
	mov.b64 	%fd79, {%r29, %r32};
	mul.rn.f64 	%fd80, %fd75, %fd79;
	neg.f64 	%fd81, %fd80;
	fma.rn.f64 	%fd82, %fd75, %fd79, %fd81;
	fma.rn.f64 	%fd83, %fd77, %fd79, %fd82;
	add.f64 	%fd4, %fd80, %fd83;
	sub.f64 	%fd84, %fd80, %fd4;
	add.f64 	%fd5, %fd83, %fd84;
	fma.rn.f64 	%fd85, %fd4, 0d3FF71547652B82FE, 0d4338000000000000;
	{
	.reg .b32 %temp; 
	mov.b64 	{%r13, %temp}, %fd85;
	}
	mov.f64 	%fd86, 0dC338000000000000;
	add.rn.f64 	%fd87, %fd85, %fd86;
	fma.rn.f64 	%fd88, %fd87, 0dBFE62E42FEFA39EF, %fd4;
	fma.rn.f64 	%fd89, %fd87, 0dBC7ABC9E3B39803F, %fd88;
	fma.rn.f64 	%fd90, %fd89, 0d3E5ADE1569CE2BDF, 0d3E928AF3FCA213EA;
	fma.rn.f64 	%fd91, %fd90, %fd89, 0d3EC71DEE62401315;
	fma.rn.f64 	%fd92, %fd91, %fd89, 0d3EFA01997C89EB71;
	fma.rn.f64 	%fd93, %fd92, %fd89, 0d3F2A01A014761F65;
	fma.rn.f64 	%fd94, %fd93, %fd89, 0d3F56C16C1852B7AF;
	fma.rn.f64 	%fd95, %fd94, %fd89, 0d3F81111111122322;
	fma.rn.f64 	%fd96, %fd95, %fd89, 0d3FA55555555502A1;
	fma.rn.f64 	%fd97, %fd96, %fd89, 0d3FC5555555555511;
	fma.rn.f64 	%fd98, %fd97, %fd89, 0d3FE000000000000B;
	fma.rn.f64 	%fd99, %fd98, %fd89, 0d3FF0000000000000;
	fma.rn.f64 	%fd100, %fd99, %fd89, 0d3FF0000000000000;
	{
	.reg .b32 %temp; 
	mov.b64 	{%r14, %temp}, %fd100;
	}
	{
	.reg .b32 %temp; 
	mov.b64 	{%temp, %r15}, %fd100;
	}
	shl.b32 	%r33, %r13, 20;
	add.s32 	%r34, %r33, %r15;
	mov.b64 	%fd108, {%r14, %r34};
	{
	.reg .b32 %temp; 
	mov.b64 	{%temp, %r35}, %fd4;
	}
	mov.b32 	%f2, %r35;
	abs.f32 	%f1, %f2;
	setp.lt.f32 	%p4, %f1, 0f4086232B;
	@%p4 bra 	$L__BB1_7;
	setp.lt.f64 	%p5, %fd4, 0d0000000000000000;
	add.f64 	%fd101, %fd4, 0d7FF0000000000000;
	selp.f64 	%fd108, 0d0000000000000000, %fd101, %p5;
	setp.geu.f32 	%p6, %f1, 0f40874800;
	@%p6 bra 	$L__BB1_7;
	shr.u32 	%r36, %r13, 31;
	add.s32 	%r37, %r13, %r36;
	shr.s32 	%r38, %r37, 1;
	shl.b32 	%r39, %r38, 20;
	add.s32 	%r40, %r15, %r39;
	mov.b64 	%fd102, {%r14, %r40};
	sub.s32 	%r41, %r13, %r38;
	shl.b32 	%r42, %r41, 20;
	add.s32 	%r43, %r42, 1072693248;
	mov.b32 	%r44, 0;
	mov.b64 	%fd103, {%r44, %r43};
	mul.f64 	%fd108, %fd103, %fd102;
$L__BB1_7:
	abs.f64 	%fd104, %fd108;
	setp.eq.f64 	%p7, %fd104, 0d7FF0000000000000;
	fma.rn.f64 	%fd105, %fd108, %fd5, %fd108;
	selp.f64 	%fd106, %fd108, %fd105, %p7;
	st.param.f64 	[func_retval0], %fd106;
	ret;

}


// ===== COMPILED SASS (sm_100) =====

	.target	sm_100

	.elftype	@"ET_EXEC"


//--------------------- .note.nv.tkinfo           --------------------------
	.section	.note.nv.tkinfo,"",@"SHT_NOTE"
	.sectionflags	@"SHF_NOTE_NV_TKINFO"
	.tkinfo
        /*0018*/ 	.word	0x00000002
        /*0030*/ 	.string	""
        /*0030*/ 	.string	"ptxas"
        /*0030*/ 	.string	"Cuda compilation tools, release 13.0, V13.0.88"
        /*0030*/ 	.string	"Build cuda_13.0.r13.0/compiler.36424714_0"
        /*0030*/ 	.string	"-arch sm_100 -m 64 "



//--------------------- .note.nv.cuinfo           --------------------------
	.section	.note.nv.cuinfo,"",@"SHT_NOTE"
	.sectionflags	@"SHF_NOTE_NV_CUINFO"
        /*0018*/ 	.short	0x0002
        /*001a*/ 	.short	0x0064
        /*001c*/ 	.short	0x0082
	.zero		2


//--------------------- .nv.info                  --------------------------
	.section	.nv.info,"",@"SHT_CUDA_INFO"
	.align	4


	//----- nvinfo : EIATTR_REGCOUNT
	.align		4
        /*0000*/ 	.byte	0x04, 0x2f
        /*0002*/ 	.short	(.L_10 - .L_9)
	.align		4
.L_9:
        /*0004*/ 	.word	index@(_Z18integralMontecarloPlPdS_)
        /*0008*/ 	.word	0x00000030


	//----- nvinfo : EIATTR_FRAME_SIZE
	.align		4
.L_10:
        /*000c*/ 	.byte	0x04, 0x11
        /*000e*/ 	.short	(.L_12 - .L_11)
	.align		4
.L_11:
        /*0010*/ 	.word	index@($_Z18integralMontecarloPlPdS_$__internal_accurate_pow)
        /*0014*/ 	.word	0x00000030


	//----- nvinfo : EIATTR_FRAME_SIZE
	.align		4
.L_12:
        /*0018*/ 	.byte	0x04, 0x11
        /*001a*/ 	.short	(.L_14 - .L_13)
	.align		4
.L_13:
        /*001c*/ 	.word	index@($__internal_0_$__cuda_sm20_dsqrt_rn_f64_mediumpath_v1)
        /*0020*/ 	.word	0x00000030


	//----- nvinfo : EIATTR_FRAME_SIZE
	.align		4
.L_14:
        /*0024*/ 	.byte	0x04, 0x11
        /*0026*/ 	.short	(.L_16 - .L_15)
	.align		4
.L_15:
        /*0028*/ 	.word	index@(_Z18integralMontecarloPlPdS_)
        /*002c*/ 	.word	0x00000030


	//----- nvinfo : EIATTR_MIN_STACK_SIZE
	.align		4
.L_16:
        /*0030*/ 	.byte	0x04, 0x12
        /*0032*/ 	.short	(.L_18 - .L_17)
	.align		4
.L_17:
        /*0034*/ 	.word	index@(_Z18integralMontecarloPlPdS_)
        /*0038*/ 	.word	0x00000030
.L_18:


//--------------------- .nv.compat                --------------------------
	.section	.nv.compat,"",@"SHT_CUDA_COMPAT_INFO"
	.align	4
        /*0000*/ 	.byte	0x02, 0x09, 0x00, 0x00, 0x02, 0x02, 0x01, 0x00, 0x02, 0x05, 0x05, 0x00, 0x03, 0x07, 0x01, 0x01
        /*0010*/ 	.byte	0x02, 0x03, 0x00, 0x00, 0x02, 0x06, 0x01, 0x00, 0x04, 0x0b, 0x08, 0x00, 0x01, 0x00, 0x00, 0x00
        /*0020*/ 	.byte	0x00, 0x00, 0x00, 0x00


//--------------------- .nv.info._Z18integralMontecarloPlPdS_ --------------------------
	.section	.nv.info._Z18integralMontecarloPlPdS_,"",@"SHT_CUDA_INFO"
	.sectionflags	@""
	.align	4


	//----- nvinfo : EIATTR_CUDA_API_VERSION
	.align		4
        /*0000*/ 	.byte	0x04, 0x37
        /*0002*/ 	.short	(.L_20 - .L_19)
.L_19:
        /*0004*/ 	.word	0x00000082


	//----- nvinfo : EIATTR_KPARAM_INFO
	.align		4
.L_20:
        /*0008*/ 	.byte	0x04, 0x17
        /*000a*/ 	.short	(.L_22 - .L_21)
.L_21:
        /*000c*/ 	.word	0x00000000
        /*0010*/ 	.short	0x0002
        /*0012*/ 	.short	0x0010
        /*0014*/ 	.byte	0x00, 0xf5, 0x21, 0x00


	//----- nvinfo : EIATTR_KPARAM_INFO
	.align		4
.L_22:
        /*0018*/ 	.byte	0x04, 0x17
        /*001a*/ 	.short	(.L_24 - .L_23)
.L_23:
        /*001c*/ 	.word	0x00000000
        /*0020*/ 	.short	0x0001
        /*0022*/ 	.short	0x0008
        /*0024*/ 	.byte	0x00, 0xf5, 0x21, 0x00


	//----- nvinfo : EIATTR_KPARAM_INFO
	.align		4
.L_24:
        /*0028*/ 	.byte	0x04, 0x17
        /*002a*/ 	.short	(.L_26 - .L_25)
.L_25:
        /*002c*/ 	.word	0x00000000
        /*0030*/ 	.short	0x0000
        /*0032*/ 	.short	0x0000
        /*0034*/ 	.byte	0x00, 0xf5, 0x21, 0x00


	//----- nvinfo : EIATTR_SPARSE_MMA_MASK
	.align		4
.L_26:
        /*0038*/ 	.byte	0x03, 0x50
        /*003a*/ 	.short	0x0000


	//----- nvinfo : EIATTR_MAXREG_COUNT
	.align		4
        /*003c*/ 	.byte	0x03, 0x1b
        /*003e*/ 	.short	0x00ff


	//----- nvinfo : EIATTR_MERCURY_ISA_VERSION
	.align		4
        /*0040*/ 	.byte	0x03, 0x5f
        /*0042*/ 	.short	0x0101


	//----- nvinfo : EIATTR_VRC_CTA_INIT_COUNT
	.align		4
        /*0044*/ 	.byte	0x02, 0x4a
	.zero		1
	.zero		1


	//----- nvinfo : EIATTR_EXIT_INSTR_OFFSETS
	.align		4
        /*0048*/ 	.byte	0x04, 0x1c
        /*004a*/ 	.short	(.L_28 - .L_27)


	//   ....[0]....
.L_27:
        /*004c*/ 	.word	0x00003300


	//   ....[1]....
        /*0050*/ 	.word	0x00003670


	//----- nvinfo : EIATTR_CRS_STACK_SIZE
	.align		4
.L_28:
        /*0054*/ 	.byte	0x04, 0x1e
        /*0056*/ 	.short	(.L_30 - .L_29)
.L_29:
        /*0058*/ 	.word	0x00000000


	//----- nvinfo : EIATTR_CBANK_PARAM_SIZE
	.align		4
.L_30:
        /*005c*/ 	.byte	0x03, 0x19
        /*005e*/ 	.short	0x0018


	//----- nvinfo : EIATTR_PARAM_CBANK
	.align		4
        /*0060*/ 	.byte	0x04, 0x0a
        /*0062*/ 	.short	(.L_32 - .L_31)
	.align		4
.L_31:
        /*0064*/ 	.word	index@(.nv.constant0._Z18integralMontecarloPlPdS_)
        /*0068*/ 	.short	0x0380
        /*006a*/ 	.short	0x0018


	//----- nvinfo : EIATTR_SW_WAR
	.align		4
.L_32:
        /*006c*/ 	.byte	0x04, 0x36
        /*006e*/ 	.short	(.L_34 - .L_33)
.L_33:
        /*0070*/ 	.word	0x00000008
.L_34:


//--------------------- .nv.callgraph             --------------------------
	.section	.nv.callgraph,"",@"SHT_CUDA_CALLGRAPH"
	.align	4
	.sectionentsize	8
	.align		4
        /*0000*/ 	.word	0x00000000
	.align		4
        /*0004*/ 	.word	0xffffffff
	.align		4
        /*0008*/ 	.word	0x00000000
	.align		4
        /*000c*/ 	.word	0xfffffffe
	.align		4
        /*0010*/ 	.word	0x00000000
	.align		4
        /*0014*/ 	.word	0xfffffffd
	.align		4
        /*0018*/ 	.word	0x00000000
	.align		4
        /*001c*/ 	.word	0xfffffffc


//--------------------- .nv.constant4             --------------------------
	.section	.nv.constant4,"a",@progbits
	.align	8
	.align		8
.nv.constant4:
        /*0000*/ 	.dword	precalc_xorwow_matrix
	.align		8
        /*0008*/ 	.dword	precalc_xorwow_offset_matrix
	.align		8
        /*0010*/ 	.dword	mrg32k3aM1
	.align		8
        /*0018*/ 	.dword	mrg32k3aM2
	.align		8
        /*0020*/ 	.dword	mrg32k3aM1SubSeq
	.align		8
        /*0028*/ 	.dword	mrg32k3aM2SubSeq
	.align		8
        /*0030*/ 	.dword	mrg32k3aM1Seq
	.align		8
        /*0038*/ 	.dword	mrg32k3aM2Seq


//--------------------- .nv.constant3             --------------------------
	.section	.nv.constant3,"a",@progbits
	.align	8
.nv.constant3:
	.type		__cr_lgamma_table,@object
	.size		__cr_lgamma_table,(.L_8 - __cr_lgamma_table)
__cr_lgamma_table:
        /*0000*/ 	.byte	0x00, 0x00, 0x00, 0x00, 0x00, 0x00, 0x00, 0x00, 0x00, 0x00, 0x00, 0x00, 0x00, 0x00, 0x00, 0x00
        /*0010*/ 	.byte	0xef, 0x39, 0xfa, 0xfe, 0x42, 0x2e, 0xe6, 0x3f, 0x02, 0x20, 0x2a, 0xfa, 0x0b, 0xab, 0xfc, 0x3f
        /*0020*/ 	.byte	0xf9, 0x2c, 0x92, 0x7c, 0xa7, 0x6c, 0x09, 0x40, 0xc9, 0x79, 0x44, 0x3c, 0x64, 0x26, 0x13, 0x40
        /*0030*/ 	.byte	0xca, 0x01, 0xcf, 0x3a, 0x27, 0x51, 0x1a, 0x40, 0x30, 0xcc, 0x2d, 0xf3, 0xe1, 0x0c, 0x21, 0x40
        /*0040*/ 	.byte	0x0d, 0xb7, 0xfc, 0x82, 0x8e, 0x35, 0x25, 0x40
.L_8:


//--------------------- .text._Z18integralMontecarloPlPdS_ --------------------------
	.section	.text._Z18integralMontecarloPlPdS_,"ax",@progbits
	.align	128
        .global         _Z18integralMontecarloPlPdS_
        .type           _Z18integralMontecarloPlPdS_,@function
        .size           _Z18integralMontecarloPlPdS_,(.L_x_34 - _Z18integralMontecarloPlPdS_)
        .other          _Z18integralMontecarloPlPdS_,@"STO_CUDA_ENTRY STV_DEFAULT"
_Z18integralMontecarloPlPdS_:
.text._Z18integralMontecarloPlPdS_:
[----:B------:R-:W0:Y:S01]  /*0000*/  LDC R1, c[0x0][0x37c] ;  /* 0x0000df00ff017b82 */ /* 0x000e220000000800 */
[----:B------:R-:W1:Y:S01]  /*0010*/  S2R R3, SR_TID.X ;  /* 0x0000000000037919 */ /* 0x000e620000002100 */
[----:B------:R-:W1:Y:S01]  /*0020*/  LDCU UR4, c[0x0][0x360] ;  /* 0x00006c00ff0477ac */ /* 0x000e620008000800 */
[----:B0-----:R-:W-:Y:S01]  /*0030*/  VIADD R1, R1, 0xffffffd0 ;  /* 0xffffffd001017836 */ /* 0x001fe20000000000 */
[----:B------:R-:W1:Y:S01]  /*0040*/  S2R R0, SR_CTAID.X ;  /* 0x0000000000007919 */ /* 0x000e620000002500 */
[----:B------:R-:W0:Y:S01]  /*0050*/  LDCU.64 UR6, c[0x0][0x358] ;  /* 0x00006b00ff0677ac */ /* 0x000e220008000a00 */
[----:B-1----:R-:W-:Y:S01]  /*0060*/  IMAD R15, R0, UR4, R3 ;  /* 0x00000004000f7c24 */ /* 0x002fe2000f8e0203 */
[----:B------:R-:W-:-:S06]  /*0070*/  CS2R R4, SR_CLOCKLO ;  /* 0x0000000000047805 */ /* 0x000fcc0000015000 */
[----:B------:R-:W-:Y:S01]  /*0080*/  LOP3.LUT R13, R4, 0xaad26b49, RZ, 0x3c, !PT ;  /* 0xaad26b49040d7812 */ /* 0x000fe200078e3cff */
[----:B------:R-:W-:Y:S01]  /*0090*/  BSSY.RECONVERGENT B0, `(.L_x_0) ;  /* 0x000025e000007945 */ /* 0x000fe20003800200 */
[----:B------:R-:W-:Y:S02]  /*00a0*/  LOP3.LUT R2, R5, 0xf7dcefdd, RZ, 0x3c, !PT ;  /* 0xf7dcefdd05027812 */ /* 0x000fe400078e3cff */
[----:B------:R-:W-:Y:S01]  /*00b0*/  ISETP.NE.AND P0, PT, R15, RZ, PT ;  /* 0x000000ff0f00720c */ /* 0x000fe20003f05270 */
[----:B------:R-:W-:Y:S02]  /*00c0*/  IMAD R13, R13, 0x4182bed5, RZ ;  /* 0x4182bed50d0d7824 */ /* 0x000fe400078e02ff */
[----:B------:R-:W-:Y:S02]  /*00d0*/  IMAD R6, R2, -0x658354e5, RZ ;  /* 0x9a7cab1b02067824 */ /* 0x000fe400078e02ff */
[C---:B------:R-:W-:Y:S01]  /*00e0*/  VIADD R5, R13.reuse, 0x75bcd15 ;  /* 0x075bcd150d057836 */ /* 0x040fe20000000000 */
[C---:B------:R-:W-:Y:S01]  /*00f0*/  LOP3.LUT R8, R13.reuse, 0x159a55e5, RZ, 0x3c, !PT ;  /* 0x159a55e50d087812 */ /* 0x040fe200078e3cff */
[C---:B------:R-:W-:Y:S01]  /*0100*/  VIADD R9, R6.reuse, 0x1f123bb5 ;  /* 0x1f123bb506097836 */ /* 0x040fe20000000000 */
[C---:B------:R-:W-:Y:S01]  /*0110*/  IADD3 R4, PT, PT, R13.reuse, 0x64f0c9, R6 ;  /* 0x0064f0c90d047810 */ /* 0x040fe20007ffe006 */
[----:B------:R-:W-:Y:S01]  /*0120*/  VIADD R7, R13, 0x583f19 ;  /* 0x00583f190d077836 */ /* 0x000fe20000000000 */
[----:B------:R-:W-:-:S02]  /*0130*/  LOP3.LUT R6, R6, 0x5491333, RZ, 0x3c, !PT ;  /* 0x0549133306067812 */ /* 0x000fc400078e3cff */
[----:B------:R1:W-:Y:S04]  /*0140*/  STL.64 [R1+0x8], R8 ;  /* 0x0000080801007387 */ /* 0x0003e80000100a00 */
[----:B------:R1:W-:Y:S04]  /*0150*/  STL.64 [R1], R4 ;  /* 0x0000000401007387 */ /* 0x0003e80000100a00 */
[----:B------:R1:W-:Y:S01]  /*0160*/  STL.64 [R1+0x10], R6 ;  /* 0x0000100601007387 */ /* 0x0003e20000100a00 */
[----:B0-----:R-:W-:Y:S05]  /*0170*/  @!P0 BRA `(.L_x_1) ;  /* 0x00000024003c8947 */ /* 0x001fea0003800000 */
[----:B-1----:R-:W-:Y:S01]  /*0180*/  SHF.R.S32.HI R4, RZ, 0x1f, R15 ;  /* 0x0000001fff047819 */ /* 0x002fe2000001140f */
[----:B------:R-:W-:-:S07]  /*0190*/  IMAD.MOV.U32 R12, RZ, RZ, RZ ;  /* 0x000000ffff0c7224 */ /* 0x000fce00078e00ff */
.L_x_10:
[----:B------:R-:W-:Y:S01]  /*01a0*/  LOP3.LUT R29, R15, 0x3, RZ, 0xc0, !PT ;  /* 0x000000030f1d7812 */ /* 0x000fe200078ec0ff */
[----:B------:R-:W-:Y:S03]  /*01b0*/  BSSY.RECONVERGENT B1, `(.L_x_2) ;  /* 0x0000245000017945 */ /* 0x000fe60003800200 */
[----:B------:R-:W-:-:S04]  /*01c0*/  ISETP.NE.U32.AND P0, PT, R29, RZ, PT ;  /* 0x000000ff1d00720c */ /* 0x000fc80003f05070 */
[----:B------:R-:W-:-:S13]  /*01d0*/  ISETP.NE.AND.EX P0, PT, RZ, RZ, PT, P0 ;  /* 0x000000ffff00720c */ /* 0x000fda0003f05300 */
[----:B012---:R-:W-:Y:S05]  /*01e0*/  @!P0 BRA `(.L_x_3) ;  /* 0x0000002400048947 */ /* 0x007fea0003800000 */
[----:B------:R-:W0:Y:S01]  /*01f0*/  LDC.64 R10, c[0x4][RZ] ;  /* 0x01000000ff0a7b82 */ /* 0x000e220000000a00 */
[----:B------:R-:W-:Y:S01]  /*0200*/  IMAD.MOV.U32 R14, RZ, RZ, RZ ;  /* 0x000000ffff0e7224 */ /* 0x000fe200078e00ff */
[----:B------:R-:W-:Y:S02]  /*0210*/  CS2R R6, SRZ ;  /* 0x0000000000067805 */ /* 0x000fe4000001ff00 */
[----:B------:R-:W-:Y:S01]  /*0220*/  CS2R R8, SRZ ;  /* 0x0000000000087805 */ /* 0x000fe2000001ff00 */
[----:B------:R-:W-:Y:S02]  /*0230*/  IMAD.MOV.U32 R5, RZ, RZ, RZ ;  /* 0x000000ffff057224 */ /* 0x000fe400078e00ff */
[----:B0-----:R-:W-:-:S07]  /*0240*/  IMAD.WIDE.U32 R10, R12, 0xc80, R10 ;  /* 0x00000c800c0a7825 */ /* 0x001fce00078e000a */
.L_x_5:
[----:B------:R-:W-:-:S06]  /*0250*/  IMAD R18, R14, 0x4, R1 ;  /* 0x000000040e127824 */ /* 0x000fcc00078e0201 */
[----:B------:R-:W5:Y:S01]  /*0260*/  LDL R18, [R18+0x4] ;  /* 0x0000040012127983 */ /* 0x000f620000100800 */
[----:B------:R-:W-:Y:S01]  /*0270*/  IMAD.SHL.U32 R19, R14, 0x20, RZ ;  /* 0x000000200e137824 */ /* 0x000fe200078e00ff */
[----:B------:R-:W-:-:S06]  /*0280*/  UMOV UR4, URZ ;  /* 0x000000ff00047c82 */ /* 0x000fcc0008000000 */
.L_x_4:
[----:B-----5:R-:W-:Y:S01]  /*0290*/  SHF.R.U32.HI R35, RZ, UR4, R18 ;  /* 0x00000004ff237c19 */ /* 0x020fe20008011612 */
[----:B------:R-:W-:-:S03]  /*02a0*/  VIADD R16, R19, UR4 ;  /* 0x0000000413107c36 */ /* 0x000fc60008000000 */
[----:B------:R-:W-:-:S04]  /*02b0*/  LOP3.LUT R17, R35, 0x1, RZ, 0xc0, !PT ;  /* 0x0000000123117812 */ /* 0x000fc800078ec0ff */
[----:B------:R-:W-:Y:S01]  /*02c0*/  ISETP.NE.U32.AND P0, PT, R17, 0x1, PT ;  /* 0x000000011100780c */ /* 0x000fe20003f05070 */
[----:B------:R-:W-:-:S03]  /*02d0*/  IMAD R17, R16, 0x5, RZ ;  /* 0x0000000510117824 */ /* 0x000fc600078e02ff */
[----:B------:R-:W-:Y:S01]  /*02e0*/  R2P PR, R35, 0x7e ;  /* 0x0000007e23007804 */ /* 0x000fe20000000000 */
[----:B------:R-:W-:-:S08]  /*02f0*/  IMAD.WIDE.U32 R16, R17, 0x4, R10 ;  /* 0x0000000411107825 */ /* 0x000fd000078e000a */
[----:B------:R-:W2:Y:S04]  /*0300*/  @!P0 LDG.E R24, desc[UR6][R16.64+0x10] ;  /* 0x0000100610188981 */ /* 0x000ea8000c1e1900 */
[----:B------:R-:W3:Y:S04]  /*0310*/  @P1 LDG.E R30, desc[UR6][R16.64+0x24] ;  /* 0x00002406101e1981 */ /* 0x000ee8000c1e1900 */
[----:B------:R-:W4:Y:S04]  /*0320*/  @P2 LDG.E R36, desc[UR6][R16.64+0x38] ;  /* 0x0000380610242981 */ /* 0x000f28000c1e1900 */
[----:B------:R-:W4:Y:S04]  /*0330*/  @P3 LDG.E R40, desc[UR6][R16.64+0x4c] ;  /* 0x00004c0610283981 */ /* 0x000f28000c1e1900 */
[----:B------:R-:W4:Y:S04]  /*0340*/  @!P0 LDG.E R20, desc[UR6][R16.64] ;  /* 0x0000000610148981 */ /* 0x000f28000c1e1900 */
[----:B------:R-:W4:Y:S04]  /*0350*/  @!P0 LDG.E R21, desc[UR6][R16.64+0x4] ;  /* 0x0000040610158981 */ /* 0x000f28000c1e1900 */
[----:B------:R-:W4:Y:S04]  /*0360*/  @!P0 LDG.E R23, desc[UR6][R16.64+0xc] ;  /* 0x00000c0610178981 */ /* 0x000f28000c1e1900 */
[----:B------:R-:W4:Y:S04]  /*0370*/  @!P0 LDG.E R22, desc[UR6][R16.64+0x8] ;  /* 0x0000080610168981 */ /* 0x000f28000c1e1900 */
[----:B------:R-:W4:Y:S04]  /*0380*/  @P4 LDG.E R42, desc[UR6][R16.64+0x60] ;  /* 0x00006006102a4981 */ /* 0x000f28000c1e1900 */
        /* <DEDUP_REMOVED lines=11> */
[----:B------:R-:W4:Y:S01]  /*0440*/  @P6 LDG.E R39, desc[UR6][R16.64+0x84] ;  /* 0x0000840610276981 */ /* 0x000f22000c1e1900 */
[----:B--2---:R-:W-:-:S03]  /*0450*/  @!P0 LOP3.LUT R7, R7, R24, RZ, 0x3c, !PT ;  /* 0x0000001807078212 */ /* 0x004fc600078e3cff */
[----:B------:R-:W2:Y:S01]  /*0460*/  @P4 LDG.E R24, desc[UR6][R16.64+0x58] ;  /* 0x0000580610184981 */ /* 0x000ea2000c1e1900 */
[----:B---3--:R-:W-:-:S03]  /*0470*/  @P1 LOP3.LUT R7, R7, R30, RZ, 0x3c, !PT ;  /* 0x0000001e07071212 */ /* 0x008fc600078e3cff */
[----:B------:R-:W3:Y:S01]  /*0480*/  @P6 LDG.E R30, desc[UR6][R16.64+0x78] ;  /* 0x00007806101e6981 */ /* 0x000ee2000c1e1900 */
[----:B----4-:R-:W-:-:S04]  /*0490*/  @P2 LOP3.LUT R7, R7, R36, RZ, 0x3c, !PT ;  /* 0x0000002407072212 */ /* 0x010fc800078e3cff */
[----:B------:R-:W-:Y:S02]  /*04a0*/  @P3 LOP3.LUT R7, R7, R40, RZ, 0x3c, !PT ;  /* 0x0000002807073212 */ /* 0x000fe400078e3cff */
[----:B------:R-:W-:Y:S02]  /*04b0*/  @!P0 LOP3.LUT R5, R5, R20, RZ, 0x3c, !PT ;  /* 0x0000001405058212 */ /* 0x000fe400078e3cff */
[----:B------:R-:W4:Y:S01]  /*04c0*/  @P3 LDG.E R20, desc[UR6][R16.64+0x44] ;  /* 0x0000440610143981 */ /* 0x000f22000c1e1900 */
[----:B------:R-:W-:-:S03]  /*04d0*/  @!P0 LOP3.LUT R8, R8, R21, RZ, 0x3c, !PT ;  /* 0x0000001508088212 */ /* 0x000fc600078e3cff */
[----:B------:R-:W2:Y:S01]  /*04e0*/  @P3 LDG.E R21, desc[UR6][R16.64+0x40] ;  /* 0x0000400610153981 */ /* 0x000ea2000c1e1900 */
[----:B------:R-:W-:-:S03]  /*04f0*/  @!P0 LOP3.LUT R6, R6, R23, RZ, 0x3c, !PT ;  /* 0x0000001706068212 */ /* 0x000fc600078e3cff */
[----:B------:R-:W3:Y:S01]  /*0500*/  @P3 LDG.E R23, desc[UR6][R16.64+0x48] ;  /* 0x0000480610173981 */ /* 0x000ee2000c1e1900 */
[----:B------:R-:W-:Y:S02]  /*0510*/  @!P0 LOP3.LUT R9, R9, R22, RZ, 0x3c, !PT ;  /* 0x0000001609098212 */ /* 0x000fe400078e3cff */
[----:B------:R-:W-:Y:S01]  /*0520*/  LOP3.LUT P0, RZ, R35, 0x80, RZ, 0xc0, !PT ;  /* 0x0000008023ff7812 */ /* 0x000fe2000780c0ff */
[----:B------:R-:W3:Y:S01]  /*0530*/  @P4 LDG.E R22, desc[UR6][R16.64+0x50] ;  /* 0x0000500610164981 */ /* 0x000ee2000c1e1900 */
[----:B------:R-:W-:Y:S02]  /*0540*/  @P4 LOP3.LUT R7, R7, R42, RZ, 0x3c, !PT ;  /* 0x0000002a07074212 */ /* 0x000fe400078e3cff */
[----:B------:R-:W-:Y:S02]  /*0550*/  @P1 LOP3.LUT R8, R8, R25, RZ, 0x3c, !PT ;  /* 0x0000001908081212 */ /* 0x000fe400078e3cff */
[----:B------:R-:W3:Y:S01]  /*0560*/  @P4 LDG.E R25, desc[UR6][R16.64+0x54] ;  /* 0x0000540610194981 */ /* 0x000ee2000c1e1900 */
[----:B------:R-:W-:-:S03]  /*0570*/  @P1 LOP3.LUT R6, R6, R27, RZ, 0x3c, !PT ;  /* 0x0000001b06061212 */ /* 0x000fc600078e3cff */
        /* <DEDUP_REMOVED lines=18> */
[----:B------:R-:W3:Y:S04]  /*06a0*/  @P0 LDG.E R36, desc[UR6][R16.64+0x94] ;  /* 0x0000940610240981 */ /* 0x000ee8000c1e1900 */
[----:B------:R-:W3:Y:S04]  /*06b0*/  @P0 LDG.E R43, desc[UR6][R16.64+0x98] ;  /* 0x00009806102b0981 */ /* 0x000ee8000c1e1900 */
[----:B------:R-:W3:Y:S01]  /*06c0*/  @P0 LDG.E R38, desc[UR6][R16.64+0x9c] ;  /* 0x00009c0610260981 */ /* 0x000ee2000c1e1900 */
[----:B----4-:R-:W-:Y:S02]  /*06d0*/  @P3 LOP3.LUT R9, R9, R20, RZ, 0x3c, !PT ;  /* 0x0000001409093212 */ /* 0x010fe400078e3cff */
[----:B--2---:R-:W-:-:S02]  /*06e0*/  @P3 LOP3.LUT R8, R8, R21, RZ, 0x3c, !PT ;  /* 0x0000001508083212 */ /* 0x004fc400078e3cff */
[----:B---3--:R-:W-:Y:S02]  /*06f0*/  @P3 LOP3.LUT R6, R6, R23, RZ, 0x3c, !PT ;  /* 0x0000001706063212 */ /* 0x008fe400078e3cff */
[----:B------:R-:W-:Y:S02]  /*0700*/  @P4 LOP3.LUT R9, R9, R24, RZ, 0x3c, !PT ;  /* 0x0000001809094212 */ /* 0x000fe400078e3cff */
[----:B------:R-:W-:Y:S02]  /*0710*/  @P4 LOP3.LUT R5, R5, R22, RZ, 0x3c, !PT ;  /* 0x0000001605054212 */ /* 0x000fe400078e3cff */
[----:B------:R-:W-:Y:S02]  /*0720*/  @P4 LOP3.LUT R8, R8, R25, RZ, 0x3c, !PT ;  /* 0x0000001908084212 */ /* 0x000fe400078e3cff */
[----:B------:R-:W-:Y:S02]  /*0730*/  @P4 LOP3.LUT R6, R6, R27, RZ, 0x3c, !PT ;  /* 0x0000001b06064212 */ /* 0x000fe400078e3cff */
[----:B------:R-:W-:-:S02]  /*0740*/  @P5 LOP3.LUT R5, R5, R26, RZ, 0x3c, !PT ;  /* 0x0000001a05055212 */ /* 0x000fc400078e3cff */
[----:B------:R-:W-:Y:S02]  /*0750*/  @P5 LOP3.LUT R9, R9, R28, RZ, 0x3c, !PT ;  /* 0x0000001c09095212 */ /* 0x000fe400078e3cff */
        /* <DEDUP_REMOVED lines=11> */
[----:B------:R-:W-:-:S13]  /*0810*/  R2P PR, R35.B1, 0x7f ;  /* 0x0000007f23007804 */ /* 0x000fda0000001000 */
[----:B------:R-:W2:Y:S04]  /*0820*/  @P0 LDG.E R22, desc[UR6][R16.64+0xa0] ;  /* 0x0000a00610160981 */ /* 0x000ea8000c1e1900 */
[----:B------:R-:W3:Y:S04]  /*0830*/  @P0 LDG.E R23, desc[UR6][R16.64+0xa4] ;  /* 0x0000a40610170981 */ /* 0x000ee8000c1e1900 */
        /* <DEDUP_REMOVED lines=16> */
[----:B--2---:R-:W-:-:S03]  /*0940*/  @P0 LOP3.LUT R5, R5, R22, RZ, 0x3c, !PT ;  /* 0x0000001605050212 */ /* 0x004fc600078e3cff */
[----:B------:R-:W2:Y:S01]  /*0950*/  @P3 LDG.E R22, desc[UR6][R16.64+0xec] ;  /* 0x0000ec0610163981 */ /* 0x000ea2000c1e1900 */
[----:B---3--:R-:W-:-:S03]  /*0960*/  @P0 LOP3.LUT R8, R8, R23, RZ, 0x3c, !PT ;  /* 0x0000001708080212 */ /* 0x008fc600078e3cff */
[----:B------:R-:W3:Y:S01]  /*0970*/  @P3 LDG.E R23, desc[UR6][R16.64+0xe8] ;  /* 0x0000e80610173981 */ /* 0x000ee2000c1e1900 */
[----:B----4-:R-:W-:-:S03]  /*0980*/  @P0 LOP3.LUT R9, R9, R24, RZ, 0x3c, !PT ;  /* 0x0000001809090212 */ /* 0x010fc600078e3cff */
[----:B------:R-:W4:Y:S01]  /*0990*/  @P4 LDG.E R24, desc[UR6][R16.64+0xf0] ;  /* 0x0000f00610184981 */ /* 0x000f22000c1e1900 */
[----:B------:R-:W-:-:S03]  /*09a0*/  @P0 LOP3.LUT R6, R6, R25, RZ, 0x3c, !PT ;  /* 0x0000001906060212 */ /* 0x000fc600078e3cff */
[----:B------:R-:W4:Y:S01]  /*09b0*/  @P4 LDG.E R25, desc[UR6][R16.64+0xf4] ;  /* 0x0000f40610194981 */ /* 0x000f22000c1e1900 */
[----:B------:R-:W-:Y:S02]  /*09c0*/  @P0 LOP3.LUT R7, R7, R26, RZ, 0x3c, !PT ;  /* 0x0000001a07070212 */ /* 0x000fe400078e3cff */
[----:B------:R-:W-:Y:S01]  /*09d0*/  LOP3.LUT P0, RZ, R35, 0x8000, RZ, 0xc0, !PT ;  /* 0x0000800023ff7812 */ /* 0x000fe2000780c0ff */
[----:B------:R-:W4:Y:S01]  /*09e0*/  @P4 LDG.E R26, desc[UR6][R16.64+0xf8] ;  /* 0x0000f806101a4981 */ /* 0x000f22000c1e1900 */
[----:B------:R-:W-:-:S03]  /*09f0*/  @P1 LOP3.LUT R5, R5, R28, RZ, 0x3c, !PT ;  /* 0x0000001c05051212 */ /* 0x000fc600078e3cff */
        /* <DEDUP_REMOVED lines=24> */
[----:B------:R-:W4:Y:S04]  /*0b80*/  @P0 LDG.E R42, desc[UR6][R16.64+0x12c] ;  /* 0x00012c06102a0981 */ /* 0x000f28000c1e1900 */
[----:B------:R-:W4:Y:S04]  /*0b90*/  @P0 LDG.E R37, desc[UR6][R16.64+0x130] ;  /* 0x0001300610250981 */ /* 0x000f28000c1e1900 */
[----:B------:R-:W4:Y:S04]  /*0ba0*/  @P0 LDG.E R20, desc[UR6][R16.64+0x134] ;  /* 0x0001340610140981 */ /* 0x000f28000c1e1900 */
[----:B------:R-:W4:Y:S04]  /*0bb0*/  @P0 LDG.E R44, desc[UR6][R16.64+0x13c] ;  /* 0x00013c06102c0981 */ /* 0x000f28000c1e1900 */
[----:B------:R-:W4:Y:S01]  /*0bc0*/  @P0 LDG.E R39, desc[UR6][R16.64+0x138] ;  /* 0x0001380610270981 */ /* 0x000f22000c1e1900 */
[----:B------:R-:W-:-:S04]  /*0bd0*/  UIADD3 UR4, UPT, UPT, UR4, 0x10, URZ ;  /* 0x0000001004047890 */ /* 0x000fc8000fffe0ff */
[----:B------:R-:W-:Y:S01]  /*0be0*/  UISETP.NE.AND UP0, UPT, UR4, 0x20, UPT ;  /* 0x000000200400788c */ /* 0x000fe2000bf05270 */
[----:B--2---:R-:W-:Y:S02]  /*0bf0*/  @P3 LOP3.LUT R7, R7, R22, RZ, 0x3c, !PT ;  /* 0x0000001607073212 */ /* 0x004fe400078e3cff */
[----:B---3--:R-:W-:Y:S02]  /*0c00*/  @P3 LOP3.LUT R6, R6, R23, RZ, 0x3c, !PT ;  /* 0x0000001706063212 */ /* 0x008fe400078e3cff */
[----:B----4-:R-:W-:Y:S02]  /*0c10*/  @P4 LOP3.LUT R5, R5, R24, RZ, 0x3c, !PT ;  /* 0x0000001805054212 */ /* 0x010fe400078e3cff */
        /* <DEDUP_REMOVED lines=18> */
[----:B------:R-:W-:Y:S01]  /*0d40*/  @P0 LOP3.LUT R6, R6, R39, RZ, 0x3c, !PT ;  /* 0x0000002706060212 */ /* 0x000fe200078e3cff */
[----:B------:R-:W-:Y:S06]  /*0d50*/  BRA.U UP0, `(.L_x_4) ;  /* 0xfffffff5004c7547 */ /* 0x000fec000b83ffff */
[----:B------:R-:W-:-:S05]  /*0d60*/  VIADD R14, R14, 0x1 ;  /* 0x000000010e0e7836 */ /* 0x000fca0000000000 */
[----:B------:R-:W-:-:S13]  /*0d70*/  ISETP.NE.AND P0, PT, R14, 0x5, PT ;  /* 0x000000050e00780c */ /* 0x000fda0003f05270 */
[----:B------:R-:W-:Y:S05]  /*0d80*/  @P0 BRA `(.L_x_5) ;  /* 0xfffffff400300947 */ /* 0x000fea000383ffff */
[----:B------:R0:W-:Y:S01]  /*0d90*/  STL [R1+0x4], R5 ;  /* 0x0000040501007387 */ /* 0x0001e20000100800 */
[----:B------:R-:W-:-:S03]  /*0da0*/  ISETP.NE.U32.AND P0, PT, R29, 0x1, PT ;  /* 0x000000011d00780c */ /* 0x000fc60003f05070 */
[----:B------:R0:W-:Y:S01]  /*0db0*/  STL.64 [R1+0x8], R8 ;  /* 0x0000080801007387 */ /* 0x0001e20000100a00 */
[----:B------:R-:W-:-:S03]  /*0dc0*/  ISETP.NE.AND.EX P0, PT, RZ, RZ, PT, P0 ;  /* 0x000000ffff00720c */ /* 0x000fc60003f05300 */
[----:B------:R0:W-:Y:S10]  /*0dd0*/  STL.64 [R1+0x10], R6 ;  /* 0x0000100601007387 */ /* 0x0001f40000100a00 */
[----:B------:R-:W-:Y:S05]  /*0de0*/  @!P0 BRA `(.L_x_3) ;  /* 0x0000001800048947 */ /* 0x000fea0003800000 */
[----:B------:R-:W-:Y:S01]  /*0df0*/  UMOV UR4, URZ ;  /* 0x000000ff00047c82 */ /* 0x000fe20008000000 */
[----:B------:R-:W-:Y:S01]  /*0e00*/  UMOV UR5, URZ ;  /* 0x000000ff00057c82 */ /* 0x000fe20008000000 */
[----:B------:R-:W-:Y:S02]  /*0e10*/  IMAD.MOV.U32 R14, RZ, RZ, RZ ;  /* 0x000000ffff0e7224 */ /* 0x000fe400078e00ff */
[----:B0-----:R-:W-:Y:S02]  /*0e20*/  IMAD.MOV.U32 R5, RZ, RZ, RZ ;  /* 0x000000ffff057224 */ /* 0x001fe400078e00ff */
[----:B------:R-:W-:Y:S02]  /*0e30*/  IMAD.U32 R7, RZ, RZ, UR4 ;  /* 0x00000004ff077e24 */ /* 0x000fe4000f8e00ff */
[----:B------:R-:W-:Y:S02]  /*0e40*/  IMAD.U32 R6, RZ, RZ, UR5 ;  /* 0x00000005ff067e24 */ /* 0x000fe4000f8e00ff */
[----:B------:R-:W-:-:S02]  /*0e50*/  IMAD.U32 R9, RZ, RZ, UR4 ;  /* 0x00000004ff097e24 */ /* 0x000fc4000f8e00ff */
[----:B------:R-:W-:-:S07]  /*0e60*/  IMAD.U32 R8, RZ, RZ, UR5 ;  /* 0x00000005ff087e24 */ /* 0x000fce000f8e00ff */
.L_x_7:
[----:B------:R-:W-:-:S06]  /*0e70*/  IMAD R18, R14, 0x4, R1 ;  /* 0x000000040e127824 */ /* 0x000fcc00078e0201 */
[----:B------:R-:W5:Y:S01]  /*0e80*/  LDL R18, [R18+0x4] ;  /* 0x0000040012127983 */ /* 0x000f620000100800 */
[----:B------:R-:W-:Y:S01]  /*0e90*/  IMAD.SHL.U32 R19, R14, 0x20, RZ ;  /* 0x000000200e137824 */ /* 0x000fe200078e00ff */
[----:B------:R-:W-:-:S06]  /*0ea0*/  UMOV UR4, URZ ;  /* 0x000000ff00047c82 */ /* 0x000fcc0008000000 */
.L_x_6:
        /* <DEDUP_REMOVED lines=181> */
[----:B------:R-:W-:Y:S05]  /*1a00*/  @P0 BRA `(.L_x_3) ;  /* 0x0000000800fc0947 */ /* 0x000fea0003800000 */
[----:B------:R-:W-:Y:S01]  /*1a10*/  UMOV UR4, URZ ;  /* 0x000000ff00047c82 */ /* 0x000fe20008000000 */
[----:B------:R-:W-:Y:S01]  /*1a20*/  UMOV UR5, URZ ;  /* 0x000000ff00057c82 */ /* 0x000fe20008000000 */
[----:B------:R-:W-:Y:S02]  /*1a30*/  IMAD.MOV.U32 R14, RZ, RZ, RZ ;  /* 0x000000ffff0e7224 */ /* 0x000fe400078e00ff */
[----:B-1----:R-:W-:Y:S02]  /*1a40*/  IMAD.MOV.U32 R5, RZ, RZ, RZ ;  /* 0x000000ffff057224 */ /* 0x002fe400078e00ff */
[----:B------:R-:W-:Y:S02]  /*1a50*/  IMAD.U32 R7, RZ, RZ, UR4 ;  /* 0x00000004ff077e24 */ /* 0x000fe4000f8e00ff */
[----:B------:R-:W-:Y:S02]  /*1a60*/  IMAD.U32 R6, RZ, RZ, UR5 ;  /* 0x00000005ff067e24 */ /* 0x000fe4000f8e00ff */
[----:B------:R-:W-:-:S02]  /*1a70*/  IMAD.U32 R9, RZ, RZ, UR4 ;  /* 0x00000004ff097e24 */ /* 0x000fc4000f8e00ff */
[----:B------:R-:W-:-:S07]  /*1a80*/  IMAD.U32 R8, RZ, RZ, UR5 ;  /* 0x00000005ff087e24 */ /* 0x000fce000f8e00ff */
.L_x_9:
[----:B------:R-:W-:-:S06]  /*1a90*/  IMAD R18, R14, 0x4, R1 ;  /* 0x000000040e127824 */ /* 0x000fcc00078e0201 */
[----:B------:R-:W5:Y:S01]  /*1aa0*/  LDL R18, [R18+0x4] ;  /* 0x0000040012127983 */ /* 0x000f620000100800 */
[----:B------:R-:W-:Y:S01]  /*1ab0*/  IMAD.SHL.U32 R19, R14, 0x20, RZ ;  /* 0x000000200e137824 */ /* 0x000fe200078e00ff */
[----:B------:R-:W-:-:S06]  /*1ac0*/  UMOV UR4, URZ ;  /* 0x000000ff00047c82 */ /* 0x000fcc0008000000 */
.L_x_8:
        /* <DEDUP_REMOVED lines=8> */
[----:B------:R-:W3:Y:S04]  /*1b50*/  @!P0 LDG.E R20, desc[UR6][R16.64] ;  /* 0x0000000610148981 */ /* 0x000ee8000c1e1900 */
        /* <DEDUP_REMOVED lines=21> */
[----:B---3--:R-:W-:-:S03]  /*1cb0*/  @!P0 LOP3.LUT R5, R5, R20, RZ, 0x3c, !PT ;  /* 0x0000001405058212 */ /* 0x008fc600078e3cff */
[----:B------:R-:W3:Y:S01]  /*1cc0*/  @P3 LDG.E R20, desc[UR6][R16.64+0x3c] ;  /* 0x00003c0610143981 */ /* 0x000ee2000c1e1900 */
[----:B----4-:R-:W-:-:S03]  /*1cd0*/  @!P0 LOP3.LUT R8, R8, R21, RZ, 0x3c, !PT ;  /* 0x0000001508088212 */ /* 0x010fc600078e3cff */
[----:B------:R-:W4:Y:S01]  /*1ce0*/  @P3 LDG.E R21, desc[UR6][R16.64+0x40] ;  /* 0x0000400610153981 */ /* 0x000f22000c1e1900 */
[----:B------:R-:W-:-:S03]  /*1cf0*/  @!P0 LOP3.LUT R9, R9, R22, RZ, 0x3c, !PT ;  /* 0x0000001609098212 */ /* 0x000fc600078e3cff */
[----:B------:R-:W2:Y:S01]  /*1d00*/  @P3 LDG.E R22, desc[UR6][R16.64+0x44] ;  /* 0x0000440610163981 */ /* 0x000ea2000c1e1900 */
[----:B------:R-:W-:-:S03]  /*1d10*/  @!P0 LOP3.LUT R6, R6, R23, RZ, 0x3c, !PT ;  /* 0x0000001706068212 */ /* 0x000fc600078e3cff */
[----:B------:R-:W2:Y:S01]  /*1d20*/  @P3 LDG.E R23, desc[UR6][R16.64+0x48] ;  /* 0x0000480610173981 */ /* 0x000ea2000c1e1900 */
[----:B------:R-:W-:Y:S02]  /*1d30*/  LOP3.LUT P0, RZ, R33, 0x80, RZ, 0xc0, !PT ;  /* 0x0000008021ff7812 */ /* 0x000fe4000780c0ff */
[----:B------:R-:W-:Y:S02]  /*1d40*/  @P1 LOP3.LUT R7, R7, R30, RZ, 0x3c, !PT ;  /* 0x0000001e07071212 */ /* 0x000fe400078e3cff */
[----:B------:R-:W2:Y:S01]  /*1d50*/  @P5 LDG.E R30, desc[UR6][R16.64+0x6c] ;  /* 0x00006c06101e5981 */ /* 0x000ea2000c1e1900 */
[----:B------:R-:W-:-:S03]  /*1d60*/  @P1 LOP3.LUT R5, R5, R26, RZ, 0x3c, !PT ;  /* 0x0000001a05051212 */ /* 0x000fc600078e3cff */
        /* <DEDUP_REMOVED lines=20> */
[----:B------:R-:W2:Y:S04]  /*1eb0*/  @P0 LDG.E R38, desc[UR6][R16.64+0x94] ;  /* 0x0000940610260981 */ /* 0x000ea8000c1e1900 */
[----:B------:R-:W2:Y:S04]  /*1ec0*/  @P0 LDG.E R41, desc[UR6][R16.64+0x98] ;  /* 0x0000980610290981 */ /* 0x000ea8000c1e1900 */
[----:B------:R-:W2:Y:S01]  /*1ed0*/  @P0 LDG.E R40, desc[UR6][R16.64+0x9c] ;  /* 0x00009c0610280981 */ /* 0x000ea2000c1e1900 */
[----:B------:R-:W-:-:S04]  /*1ee0*/  @P5 LOP3.LUT R7, R7, R42, RZ, 0x3c, !PT ;  /* 0x0000002a07075212 */ /* 0x000fc800078e3cff */
[----:B------:R-:W-:Y:S02]  /*1ef0*/  @P6 LOP3.LUT R7, R7, R44, RZ, 0x3c, !PT ;  /* 0x0000002c07076212 */ /* 0x000fe400078e3cff */
[----:B---3--:R-:W-:Y:S02]  /*1f00*/  @P3 LOP3.LUT R5, R5, R20, RZ, 0x3c, !PT ;  /* 0x0000001405053212 */ /* 0x008fe400078e3cff */
[----:B----4-:R-:W-:Y:S02]  /*1f10*/  @P3 LOP3.LUT R8, R8, R21, RZ, 0x3c, !PT ;  /* 0x0000001508083212 */ /* 0x010fe400078e3cff */
[----:B--2---:R-:W-:Y:S02]  /*1f20*/  @P3 LOP3.LUT R9, R9, R22, RZ, 0x3c, !PT ;  /* 0x0000001609093212 */ /* 0x004fe400078e3cff */
        /* <DEDUP_REMOVED lines=106> */
[----:B------:R2:W-:Y:S04]  /*25d0*/  STL [R1+0x4], R5 ;  /* 0x0000040501007387 */ /* 0x0005e80000100800 */
[----:B------:R2:W-:Y:S04]  /*25e0*/  STL.64 [R1+0x8], R8 ;  /* 0x0000080801007387 */ /* 0x0005e80000100a00 */
[----:B------:R2:W-:Y:S02]  /*25f0*/  STL.64 [R1+0x10], R6 ;  /* 0x0000100601007387 */ /* 0x0005e40000100a00 */
.L_x_3:
[----:B------:R-:W-:Y:S05]  /*2600*/  BSYNC.RECONVERGENT B1 ;  /* 0x0000000000017941 */ /* 0x000fea0003800200 */
.L_x_2:
[C---:B------:R-:W-:Y:S01]  /*2610*/  ISETP.GT.U32.AND P0, PT, R15.reuse, 0x3, PT ;  /* 0x000000030f00780c */ /* 0x040fe20003f04070 */
[----:B------:R-:W-:Y:S01]  /*2620*/  VIADD R12, R12, 0x1 ;  /* 0x000000010c0c7836 */ /* 0x000fe20000000000 */
[--C-:B------:R-:W-:Y:S02]  /*2630*/  SHF.R.U64 R15, R15, 0x2, R4.reuse ;  /* 0x000000020f0f7819 */ /* 0x100fe40000001204 */
[----:B------:R-:W-:Y:S02]  /*2640*/  ISETP.GT.U32.AND.EX P0, PT, R4, RZ, PT, P0 ;  /* 0x000000ff0400720c */ /* 0x000fe40003f04100 */
[----:B------:R-:W-:-:S11]  /*2650*/  SHF.R.U32.HI R4, RZ, 0x2, R4 ;  /* 0x00000002ff047819 */ /* 0x000fd60000011604 */
[----:B------:R-:W-:Y:S05]  /*2660*/  @P0 BRA `(.L_x_10) ;  /* 0xffffffd800cc0947 */ /* 0x000fea000383ffff */
.L_x_1:
[----:B------:R-:W-:Y:S05]  /*2670*/  BSYNC.RECONVERGENT B0 ;  /* 0x0000000000007941 */ /* 0x000fea0003800200 */
.L_x_0:
[----:B------:R-:W3:Y:S02]  /*2680*/  LDC.64 R10, c[0x0][0x390] ;  /* 0x0000e400ff0a7b82 */ /* 0x000ee40000000a00 */
[----:B---3--:R-:W3:Y:S06]  /*2690*/  LDG.E.64 R10, desc[UR6][R10.64] ;  /* 0x000000060a0a7981 */ /* 0x008eec000c1e1b00 */
[----:B------:R-:W4:Y:S01]  /*26a0*/  S2UR UR5, SR_CgaCtaId ;  /* 0x00000000000579c3 */ /* 0x000f220000008800 */
[----:B------:R-:W-:Y:S02]  /*26b0*/  UMOV UR4, 0x400 ;  /* 0x0000040000047882 */ /* 0x000fe40000000000 */
[----:B----4-:R-:W-:-:S06]  /*26c0*/  ULEA UR4, UR5, UR4, 0x18 ;  /* 0x0000000405047291 */ /* 0x010fcc000f8ec0ff */
[----:B-1----:R-:W-:-:S05]  /*26d0*/  LEA R4, R3, UR4, 0x3 ;  /* 0x0000000403047c11 */ /* 0x002fca000f8e18ff */
[----:B------:R1:W-:Y:S01]  /*26e0*/  STS.64 [R4], RZ ;  /* 0x000000ff04007388 */ /* 0x0003e20000000a00 */
[----:B---3--:R-:W-:-:S04]  /*26f0*/  ISETP.GE.U32.AND P0, PT, R10, 0x1, PT ;  /* 0x000000010a00780c */ /* 0x008fc80003f06070 */
[----:B------:R-:W-:-:S13]  /*2700*/  ISETP.GE.AND.EX P0, PT, R11, RZ, PT, P0 ;  /* 0x000000ff0b00720c */ /* 0x000fda0003f06300 */
[----:B-1----:R-:W-:Y:S05]  /*2710*/  @!P0 BRA `(.L_x_11) ;  /* 0x0000000800f48947 */ /* 0x002fea0003800000 */
[----:B------:R-:W-:Y:S01]  /*2720*/  IMAD R2, R2, -0x658354e5, R13 ;  /* 0x9a7cab1b02027824 */ /* 0x000fe200078e020d */
[----:B------:R-:W-:Y:S01]  /*2730*/  CS2R R38, SRZ ;  /* 0x0000000000267805 */ /* 0x000fe2000001ff00 */
[----:B------:R-:W-:Y:S02]  /*2740*/  IMAD.MOV.U32 R41, RZ, RZ, R5 ;  /* 0x000000ffff297224 */ /* 0x000fe400078e0005 */
[----:B0-2---:R-:W-:Y:S02]  /*2750*/  IMAD.MOV.U32 R5, RZ, RZ, R6 ;  /* 0x000000ffff057224 */ /* 0x005fe400078e0006 */
[----:B------:R-:W-:Y:S02]  /*2760*/  IMAD.MOV.U32 R42, RZ, RZ, R8 ;  /* 0x000000ffff2a7224 */ /* 0x000fe400078e0008 */
[----:B------:R-:W-:Y:S02]  /*2770*/  IMAD.MOV.U32 R13, RZ, RZ, R9 ;  /* 0x000000ffff0d7224 */ /* 0x000fe400078e0009 */
[----:B------:R-:W-:-:S02]  /*2780*/  IMAD.MOV.U32 R6, RZ, RZ, R7 ;  /* 0x000000ffff067224 */ /* 0x000fc400078e0007 */
[----:B------:R-:W-:Y:S02]  /*2790*/  IMAD.MOV.U32 R7, RZ, RZ, R10 ;  /* 0x000000ffff077224 */ /* 0x000fe400078e000a */
[----:B------:R-:W-:Y:S02]  /*27a0*/  IMAD.MOV.U32 R8, RZ, RZ, R11 ;  /* 0x000000ffff087224 */ /* 0x000fe400078e000b */
[----:B------:R-:W-:-:S07]  /*27b0*/  VIADD R9, R2, 0x758818 ;  /* 0x0075881802097836 */ /* 0x000fce0000000000 */
.L_x_26:
[----:B------:R-:W-:Y:S01]  /*27c0*/  SHF.R.U32.HI R2, RZ, 0x2, R41 ;  /* 0x00000002ff027819 */ /* 0x000fe20000011629 */
[----:B------:R-:W-:Y:S01]  /*27d0*/  IMAD.SHL.U32 R11, R6, 0x10, RZ ;  /* 0x00000010060b7824 */ /* 0x000fe200078e00ff */
[----:B------:R-:W-:Y:S01]  /*27e0*/  SHF.R.U32.HI R12, RZ, 0x2, R42 ;  /* 0x00000002ff0c7819 */ /* 0x000fe2000001162a */
[----:B------:R-:W-:Y:S01]  /*27f0*/  IMAD.MOV.U32 R17, RZ, RZ, 0x2f800000 ;  /* 0x2f800000ff117424 */ /* 0x000fe200078e00ff */
[----:B------:R-:W-:Y:S01]  /*2800*/  LOP3.LUT R2, R2, R41, RZ, 0x3c, !PT ;  /* 0x0000002902027212 */ /* 0x000fe200078e3cff */
[----:B------:R-:W-:Y:S01]  /*2810*/  IMAD.MOV.U32 R41, RZ, RZ, R5 ;  /* 0x000000ffff297224 */ /* 0x000fe200078e0005 */
[----:B------:R-:W-:Y:S01]  /*2820*/  LOP3.LUT R12, R12, R42, RZ, 0x3c, !PT ;  /* 0x0000002a0c0c7212 */ /* 0x000fe200078e3cff */
[----:B------:R-:W-:Y:S01]  /*2830*/  IMAD.MOV.U32 R42, RZ, RZ, R6 ;  /* 0x000000ffff2a7224 */ /* 0x000fe200078e0006 */
[----:B------:R-:W-:Y:S01]  /*2840*/  IADD3 R7, P0, PT, R7, -0x1, RZ ;  /* 0xffffffff07077810 */ /* 0x000fe20007f1e0ff */
[----:B------:R-:W-:Y:S01]  /*2850*/  IMAD.SHL.U32 R10, R2, 0x2, RZ ;  /* 0x00000002020a7824 */ /* 0x000fe200078e00ff */
[----:B------:R-:W-:Y:S01]  /*2860*/  BSSY.RECONVERGENT B0, `(.L_x_12) ;  /* 0x000002b000007945 */ /* 0x000fe20003800200 */
[----:B------:R-:W-:Y:S01]  /*2870*/  IMAD.MOV.U32 R14, RZ, RZ, 0x0 ;  /* 0x00000000ff0e7424 */ /* 0x000fe200078e00ff */
[----:B------:R-:W-:Y:S01]  /*2880*/  IADD3.X R8, PT, PT, R8, -0x1, RZ, P0, !PT ;  /* 0xffffffff08087810 */ /* 0x000fe200007fe4ff */
[----:B------:R-:W-:Y:S01]  /*2890*/  IMAD.MOV.U32 R15, RZ, RZ, 0x40000000 ;  /* 0x40000000ff0f7424 */ /* 0x000fe200078e00ff */
[----:B------:R-:W-:Y:S01]  /*28a0*/  LOP3.LUT R11, R2, R10, R11, 0x96, !PT ;  /* 0x0000000a020b7212 */ /* 0x000fe200078e960b */
[----:B------:R-:W-:Y:S01]  /*28b0*/  IMAD.SHL.U32 R2, R12, 0x2, RZ ;  /* 0x000000020c027824 */ /* 0x000fe200078e00ff */
[----:B------:R-:W-:Y:S01]  /*28c0*/  SHF.R.U32.HI R10, RZ, 0x2, R13 ;  /* 0x00000002ff0a7819 */ /* 0x000fe2000001160d */
[----:B------:R-:W-:Y:S01]  /*28d0*/  IMAD.MOV.U32 R18, RZ, RZ, 0x0 ;  /* 0x00000000ff127424 */ /* 0x000fe200078e00ff */
[----:B------:R-:W-:Y:S01]  /*28e0*/  LOP3.LUT R40, R11, R6, RZ, 0x3c, !PT ;  /* 0x000000060b287212 */ /* 0x000fe200078e3cff */
[----:B------:R-:W-:Y:S01]  /*28f0*/  IMAD.MOV.U32 R19, RZ, RZ, 0x40080000 ;  /* 0x40080000ff137424 */ /* 0x000fe200078e00ff */
[----:B------:R-:W-:-:S02]  /*2900*/  LOP3.LUT R10, R10, R13, RZ, 0x3c, !PT ;  /* 0x0000000d0a0a7212 */ /* 0x000fc400078e3cff */
[----:B------:R-:W-:Y:S01]  /*2910*/  ISETP.NE.U32.AND P0, PT, R7, RZ, PT ;  /* 0x000000ff0700720c */ /* 0x000fe20003f05070 */
[----:B------:R-:W-:-:S03]  /*2920*/  IMAD.SHL.U32 R11, R40, 0x10, RZ ;  /* 0x00000010280b7824 */ /* 0x000fc600078e00ff */
[----:B------:R-:W-:Y:S02]  /*2930*/  ISETP.NE.AND.EX P0, PT, R8, RZ, PT, P0 ;  /* 0x000000ff0800720c */ /* 0x000fe40003f05300 */
[----:B------:R-:W-:Y:S01]  /*2940*/  LOP3.LUT R11, R12, R2, R11, 0x96, !PT ;  /* 0x000000020c0b7212 */ /* 0x000fe200078e960b */
[----:B------:R-:W-:-:S03]  /*2950*/  IMAD.SHL.U32 R2, R10, 0x2, RZ ;  /* 0x000000020a027824 */ /* 0x000fc600078e00ff */
[----:B------:R-:W-:-:S05]  /*2960*/  LOP3.LUT R5, R11, R40, RZ, 0x3c, !PT ;  /* 0x000000280b057212 */ /* 0x000fca00078e3cff */
[----:B------:R-:W-:-:S05]  /*2970*/  IMAD.SHL.U32 R11, R5, 0x10, RZ ;  /* 0x00000010050b7824 */ /* 0x000fca00078e00ff */
[----:B------:R-:W-:-:S04]  /*2980*/  LOP3.LUT R2, R10, R2, R11, 0x96, !PT ;  /* 0x000000020a027212 */ /* 0x000fc800078e960b */
[----:B------:R-:W-:-:S05]  /*2990*/  LOP3.LUT R6, R2, R5, RZ, 0x3c, !PT ;  /* 0x0000000502067212 */ /* 0x000fca00078e3cff */
[----:B------:R-:W-:-:S05]  /*29a0*/  IMAD.IADD R2, R6, 0x1, R9 ;  /* 0x0000000106027824 */ /* 0x000fca00078e0209 */
[----:B------:R-:W-:-:S05]  /*29b0*/  I2FP.F32.U32 R2, R2 ;  /* 0x0000000200027245 */ /* 0x000fca0000201000 */
[----:B------:R-:W-:Y:S01]  /*29c0*/  FFMA R13, R2, R17, 1.1641532182693481445e-10 ;  /* 0x2f000000020d7423 */ /* 0x000fe20000000011 */
[----:B------:R-:W-:-:S03]  /*29d0*/  IADD3 R2, PT, PT, R9, -0xb0f8a, R40 ;  /* 0xfff4f07609027810 */ /* 0x000fc60007ffe028 */
[----:B------:R-:W0:Y:S01]  /*29e0*/  F2F.F64.F32 R10, R13 ;  /* 0x0000000d000a7310 */ /* 0x000e220000201800 */
[----:B------:R-:W-:-:S05]  /*29f0*/  I2FP.F32.U32 R2, R2 ;  /* 0x0000000200027245 */ /* 0x000fca0000201000 */
[----:B------:R-:W-:Y:S01]  /*2a00*/  FFMA R2, R2, R17, 1.1641532182693481445e-10 ;  /* 0x2f00000002027423 */ /* 0x000fe20000000011 */
[----:B0-----:R-:W-:Y:S01]  /*2a10*/  DFMA R14, R10, R14, -1 ;  /* 0xbff000000a0e742b */ /* 0x001fe2000000000e */
[----:B------:R-:W-:-:S04]  /*2a20*/  IADD3 R10, PT, PT, R9, -0x587c5, R5 ;  /* 0xfffa783b090a7810 */ /* 0x000fc80007ffe005 */
[----:B------:R-:W-:Y:S02]  /*2a30*/  I2FP.F32.U32 R12, R10 ;  /* 0x0000000a000c7245 */ /* 0x000fe40000201000 */
[----:B-1----:R0:W1:Y:S03]  /*2a40*/  F2F.F64.F32 R10, R2 ;  /* 0x00000002000a7310 */ /* 0x0020660000201800 */
[----:B------:R-:W-:-:S05]  /*2a50*/  FFMA R22, R12, R17, 1.1641532182693481445e-10 ;  /* 0x2f0000000c167423 */ /* 0x000fca0000000011 */
[----:B------:R-:W2:Y:S01]  /*2a60*/  F2F.F32.F64 R14, R14 ;  /* 0x0000000e000e7310 */ /* 0x000ea20000301000 */
[----:B0-----:R-:W-:Y:S01]  /*2a70*/  MOV R2, 0x2b10 ;  /* 0x00002b1000027802 */ /* 0x001fe20000000f00 */
[----:B-1----:R-:W-:-:S06]  /*2a80*/  DFMA R10, R10, R18, 1 ;  /* 0x3ff000000a0a742b */ /* 0x002fcc0000000012 */
[----:B------:R-:W0:Y:S08]  /*2a90*/  F2F.F64.F32 R16, R22 ;  /* 0x0000001600107310 */ /* 0x000e300000201800 */
[----:B--2---:R-:W1:Y:S01]  /*2aa0*/  F2F.F64.F32 R12, R14 ;  /* 0x0000000e000c7310 */ /* 0x004e620000201800 */
[----:B0-----:R-:W-:-:S07]  /*2ab0*/  DFMA R16, R16, 7, -R18 ;  /* 0x401c00001010782b */ /* 0x001fce0000000812 */
[----:B------:R0:W2:Y:S01]  /*2ac0*/  F2F.F32.F64 R43, R10 ;  /* 0x0000000a002b7310 */ /* 0x0000a20000301000 */
[----:B-1----:R-:W-:-:S07]  /*2ad0*/  DADD R20, -RZ, |R12| ;  /* 0x00000000ff147229 */ /* 0x002fce000000050c */
[----:B------:R0:W1:Y:S03]  /*2ae0*/  F2F.F32.F64 R44, R16 ;  /* 0x00000010002c7310 */ /* 0x0000660000301000 */
[----:B------:R-:W-:-:S07]  /*2af0*/  IMAD.MOV.U32 R45, RZ, RZ, R21 ;  /* 0x000000ffff2d7224 */ /* 0x000fce00078e0015 */
[----:B012---:R-:W-:Y:S05]  /*2b00*/  CALL.REL.NOINC `($_Z18integralMontecarloPlPdS_$__internal_accurate_pow) ;  /* 0x0000000c00887944 */ /* 0x007fea0003c00000 */
[----:B------:R-:W-:Y:S05]  /*2b10*/  BSYNC.RECONVERGENT B0 ;  /* 0x0000000000007941 */ /* 0x000fea0003800200 */
.L_x_12:
[----:B------:R-:W-:Y:S01]  /*2b20*/  DADD R16, R12, 2 ;  /* 0x400000000c107429 */ /* 0x000fe20000000000 */
[----:B------:R-:W0:Y:S01]  /*2b30*/  F2F.F64.F32 R10, R43 ;  /* 0x0000002b000a7310 */ /* 0x000e220000201800 */
[C---:B------:R-:W-:Y:S01]  /*2b40*/  FSETP.NEU.AND P1, PT, R14.reuse, RZ, PT ;  /* 0x000000ff0e00720b */ /* 0x040fe20003f2d000 */
[----:B------:R-:W-:Y:S01]  /*2b50*/  BSSY.RECONVERGENT B0, `(.L_x_13) ;  /* 0x0000010000007945 */ /* 0x000fe20003800200 */
[----:B------:R-:W-:-:S06]  /*2b60*/  FSETP.NEU.AND P3, PT, R14, 1, PT ;  /* 0x3f8000000e00780b */ /* 0x000fcc0003f6d000 */
[----:B------:R-:W-:Y:S02]  /*2b70*/  LOP3.LUT R16, R17, 0x7ff00000, RZ, 0xc0, !PT ;  /* 0x7ff0000011107812 */ /* 0x000fe400078ec0ff */
[----:B------:R-:W-:Y:S02]  /*2b80*/  FSEL R17, R24, RZ, P1 ;  /* 0x000000ff18117208 */ /* 0x000fe40000800000 */
[----:B------:R-:W-:Y:S01]  /*2b90*/  ISETP.NE.AND P2, PT, R16, 0x7ff00000, PT ;  /* 0x7ff000001000780c */ /* 0x000fe20003f45270 */
[----:B0-----:R-:W-:Y:S01]  /*2ba0*/  DADD R18, -RZ, |R10| ;  /* 0x00000000ff127229 */ /* 0x001fe2000000050a */
[----:B------:R-:W-:-:S09]  /*2bb0*/  FSEL R16, R20, RZ, P1 ;  /* 0x000000ff14107208 */ /* 0x000fd20000800000 */
[----:B------:R-:W-:Y:S02]  /*2bc0*/  IMAD.MOV.U32 R20, RZ, RZ, R18 ;  /* 0x000000ffff147224 */ /* 0x000fe400078e0012 */
[----:B------:R-:W-:Y:S01]  /*2bd0*/  IMAD.MOV.U32 R45, RZ, RZ, R19 ;  /* 0x000000ffff2d7224 */ /* 0x000fe200078e0013 */
[----:B------:R-:W-:Y:S06]  /*2be0*/  @P2 BRA `(.L_x_14) ;  /* 0x0000000000182947 */ /* 0x000fec0003800000 */
[----:B------:R-:W-:-:S13]  /*2bf0*/  FSETP.NAN.AND P1, PT, R14, R14, PT ;  /* 0x0000000e0e00720b */ /* 0x000fda0003f28000 */
[----:B------:R-:W-:Y:S01]  /*2c00*/  @P1 DADD R16, R12, 2 ;  /* 0x400000000c101429 */ /* 0x000fe20000000000 */
[----:B------:R-:W-:Y:S10]  /*2c10*/  @P1 BRA `(.L_x_14) ;  /* 0x00000000000c1947 */ /* 0x000ff40003800000 */
[----:B------:R-:W-:-:S14]  /*2c20*/  DSETP.NEU.AND P1, PT, |R12|, +INF , PT ;  /* 0x7ff000000c00742a */ /* 0x000fdc0003f2d200 */
[----:B------:R-:W-:Y:S02]  /*2c30*/  @!P1 IMAD.MOV.U32 R16, RZ, RZ, 0x0 ;  /* 0x00000000ff109424 */ /* 0x000fe400078e00ff */
[----:B------:R-:W-:-:S07]  /*2c40*/  @!P1 IMAD.MOV.U32 R17, RZ, RZ, 0x7ff00000 ;  /* 0x7ff00000ff119424 */ /* 0x000fce00078e00ff */
.L_x_14:
[----:B------:R-:W-:Y:S05]  /*2c50*/  BSYNC.RECONVERGENT B0 ;  /* 0x0000000000007941 */ /* 0x000fea0003800200 */
.L_x_13:
[----:B------:R-:W-:Y:S01]  /*2c60*/  BSSY.RECONVERGENT B0, `(.L_x_15) ;  /* 0x0000005000007945 */ /* 0x000fe20003800200 */
[----:B------:R-:W-:Y:S02]  /*2c70*/  FSEL R12, R16, RZ, P3 ;  /* 0x000000ff100c7208 */ /* 0x000fe40001800000 */
[----:B------:R-:W-:Y:S02]  /*2c80*/  FSEL R13, R17, 1.875, P3 ;  /* 0x3ff00000110d7808 */ /* 0x000fe40001800000 */
[----:B------:R-:W-:-:S07]  /*2c90*/  MOV R2, 0x2cb0 ;  /* 0x00002cb000027802 */ /* 0x000fce0000000f00 */
[----:B------:R-:W-:Y:S05]  /*2ca0*/  CALL.REL.NOINC `($_Z18integralMontecarloPlPdS_$__internal_accurate_pow) ;  /* 0x0000000c00207944 */ /* 0x000fea0003c00000 */
[----:B------:R-:W-:Y:S05]  /*2cb0*/  BSYNC.RECONVERGENT B0 ;  /* 0x0000000000007941 */ /* 0x000fea0003800200 */
.L_x_15:
[----:B------:R-:W-:Y:S01]  /*2cc0*/  DADD R16, R10, 2 ;  /* 0x400000000a107429 */ /* 0x000fe20000000000 */
[----:B------:R-:W0:Y:S01]  /*2cd0*/  F2F.F64.F32 R14, R44 ;  /* 0x0000002c000e7310 */ /* 0x000e220000201800 */
[----:B------:R-:W-:Y:S01]  /*2ce0*/  FSETP.NEU.AND P1, PT, R43, RZ, PT ;  /* 0x000000ff2b00720b */ /* 0x000fe20003f2d000 */
[----:B------:R-:W-:Y:S07]  /*2cf0*/  BSSY.RECONVERGENT B0, `(.L_x_16) ;  /* 0x000000d000007945 */ /* 0x000fee0003800200 */
[----:B------:R-:W-:-:S02]  /*2d00*/  LOP3.LUT R16, R17, 0x7ff00000, RZ, 0xc0, !PT ;  /* 0x7ff0000011107812 */ /* 0x000fc400078ec0ff */
[----:B------:R-:W-:Y:S02]  /*2d10*/  FSEL R17, R24, RZ, P1 ;  /* 0x000000ff18117208 */ /* 0x000fe40000800000 */
[----:B------:R-:W-:Y:S02]  /*2d20*/  ISETP.NE.AND P2, PT, R16, 0x7ff00000, PT ;  /* 0x7ff000001000780c */ /* 0x000fe40003f45270 */
[----:B------:R-:W-:Y:S01]  /*2d30*/  FSEL R16, R20, RZ, P1 ;  /* 0x000000ff14107208 */ /* 0x000fe20000800000 */
[----:B0-----:R-:W-:-:S10]  /*2d40*/  DADD R20, -RZ, |R14| ;  /* 0x00000000ff147229 */ /* 0x001fd4000000050e */
[----:B------:R-:W-:Y:S05]  /*2d50*/  @P2 BRA `(.L_x_17) ;  /* 0x0000000000182947 */ /* 0x000fea0003800000 */
[----:B------:R-:W-:-:S13]  /*2d60*/  FSETP.NAN.AND P1, PT, R43, R43, PT ;  /* 0x0000002b2b00720b */ /* 0x000fda0003f28000 */
[----:B------:R-:W-:Y:S01]  /*2d70*/  @P1 DADD R16, R10, 2 ;  /* 0x400000000a101429 */ /* 0x000fe20000000000 */
[----:B------:R-:W-:Y:S10]  /*2d80*/  @P1 BRA `(.L_x_17) ;  /* 0x00000000000c1947 */ /* 0x000ff40003800000 */
[----:B------:R-:W-:-:S14]  /*2d90*/  DSETP.NEU.AND P1, PT, |R10|, +INF , PT ;  /* 0x7ff000000a00742a */ /* 0x000fdc0003f2d200 */
[----:B------:R-:W-:Y:S02]  /*2da0*/  @!P1 IMAD.MOV.U32 R16, RZ, RZ, 0x0 ;  /* 0x00000000ff109424 */ /* 0x000fe400078e00ff */
[----:B------:R-:W-:-:S07]  /*2db0*/  @!P1 IMAD.MOV.U32 R17, RZ, RZ, 0x7ff00000 ;  /* 0x7ff00000ff119424 */ /* 0x000fce00078e00ff */
.L_x_17:
[----:B------:R-:W-:Y:S05]  /*2dc0*/  BSYNC.RECONVERGENT B0 ;  /* 0x0000000000007941 */ /* 0x000fea0003800200 */
.L_x_16:
[----:B------:R-:W-:Y:S01]  /*2dd0*/  BSSY.RECONVERGENT B0, `(.L_x_18) ;  /* 0x0000004000007945 */ /* 0x000fe20003800200 */
[----:B------:R-:W-:Y:S01]  /*2de0*/  IMAD.MOV.U32 R45, RZ, RZ, R21 ;  /* 0x000000ffff2d7224 */ /* 0x000fe200078e0015 */
[----:B------:R-:W-:-:S07]  /*2df0*/  MOV R2, 0x2e10 ;  /* 0x00002e1000027802 */ /* 0x000fce0000000f00 */
[----:B------:R-:W-:Y:S05]  /*2e00*/  CALL.REL.NOINC `($_Z18integralMontecarloPlPdS_$__internal_accurate_pow) ;  /* 0x0000000800c87944 */ /* 0x000fea0003c00000 */
[----:B------:R-:W-:Y:S05]  /*2e10*/  BSYNC.RECONVERGENT B0 ;  /* 0x0000000000007941 */ /* 0x000fea0003800200 */
.L_x_18:
[----:B------:R-:W-:Y:S01]  /*2e20*/  DADD R10, R14, 2 ;  /* 0x400000000e0a7429 */ /* 0x000fe20000000000 */
[C---:B------:R-:W-:Y:S01]  /*2e30*/  FSETP.NEU.AND P1, PT, R44.reuse, RZ, PT ;  /* 0x000000ff2c00720b */ /* 0x040fe20003f2d000 */
[----:B------:R-:W-:Y:S01]  /*2e40*/  BSSY.RECONVERGENT B0, `(.L_x_19) ;  /* 0x0000010000007945 */ /* 0x000fe20003800200 */
[----:B------:R-:W-:Y:S02]  /*2e50*/  FSETP.NEU.AND P4, PT, R43, 1, PT ;  /* 0x3f8000002b00780b */ /* 0x000fe40003f8d000 */
[----:B------:R-:W-:Y:S02]  /*2e60*/  FSETP.NEU.AND P3, PT, R44, 1, PT ;  /* 0x3f8000002c00780b */ /* 0x000fe40003f6d000 */
[----:B------:R-:W-:Y:S02]  /*2e70*/  FSEL R20, R20, RZ, P1 ;  /* 0x000000ff14147208 */ /* 0x000fe40000800000 */
[----:B------:R-:W-:Y:S02]  /*2e80*/  FSEL R21, R24, RZ, P1 ;  /* 0x000000ff18157208 */ /* 0x000fe40000800000 */
[----:B------:R-:W-:-:S02]  /*2e90*/  LOP3.LUT R10, R11, 0x7ff00000, RZ, 0xc0, !PT ;  /* 0x7ff000000b0a7812 */ /* 0x000fc400078ec0ff */
[----:B------:R-:W-:Y:S02]  /*2ea0*/  FSEL R11, R17, 1.875, P4 ;  /* 0x3ff00000110b7808 */ /* 0x000fe40002000000 */
[----:B------:R-:W-:Y:S02]  /*2eb0*/  ISETP.NE.AND P2, PT, R10, 0x7ff00000, PT ;  /* 0x7ff000000a00780c */ /* 0x000fe40003f45270 */
[----:B------:R-:W-:-:S11]  /*2ec0*/  FSEL R10, R16, RZ, P4 ;  /* 0x000000ff100a7208 */ /* 0x000fd60002000000 */
[----:B------:R-:W-:Y:S05]  /*2ed0*/  @P2 BRA `(.L_x_20) ;  /* 0x0000000000182947 */ /* 0x000fea0003800000 */
[----:B------:R-:W-:-:S13]  /*2ee0*/  FSETP.NAN.AND P1, PT, R44, R44, PT ;  /* 0x0000002c2c00720b */ /* 0x000fda0003f28000 */
[----:B------:R-:W-:Y:S01]  /*2ef0*/  @P1 DADD R20, R14, 2 ;  /* 0x400000000e141429 */ /* 0x000fe20000000000 */
[----:B------:R-:W-:Y:S10]  /*2f00*/  @P1 BRA `(.L_x_20) ;  /* 0x00000000000c1947 */ /* 0x000ff40003800000 */
[----:B------:R-:W-:-:S14]  /*2f10*/  DSETP.NEU.AND P1, PT, |R14|, +INF , PT ;  /* 0x7ff000000e00742a */ /* 0x000fdc0003f2d200 */
[----:B------:R-:W-:Y:S02]  /*2f20*/  @!P1 IMAD.MOV.U32 R20, RZ, RZ, 0x0 ;  /* 0x00000000ff149424 */ /* 0x000fe400078e00ff */
[----:B------:R-:W-:-:S07]  /*2f30*/  @!P1 IMAD.MOV.U32 R21, RZ, RZ, 0x7ff00000 ;  /* 0x7ff00000ff159424 */ /* 0x000fce00078e00ff */
.L_x_20:
[----:B------:R-:W-:Y:S05]  /*2f40*/  BSYNC.RECONVERGENT B0 ;  /* 0x0000000000007941 */ /* 0x000fea0003800200 */
.L_x_19:
[----:B------:R-:W-:Y:S01]  /*2f50*/  FSEL R14, R20, RZ, P3 ;  /* 0x000000ff140e7208 */ /* 0x000fe20001800000 */
[----:B------:R-:W-:Y:S01]  /*2f60*/  IMAD.MOV.U32 R16, RZ, RZ, 0x0 ;  /* 0x00000000ff107424 */ /* 0x000fe200078e00ff */
[----:B------:R-:W-:Y:S01]  /*2f70*/  FSEL R15, R21, 1.875, P3 ;  /* 0x3ff00000150f7808 */ /* 0x000fe20001800000 */
[----:B------:R-:W-:Y:S01]  /*2f80*/  IMAD.MOV.U32 R17, RZ, RZ, 0x3fd80000 ;  /* 0x3fd80000ff117424 */ /* 0x000fe200078e00ff */
[----:B------:R-:W-:Y:S04]  /*2f90*/  BSSY.RECONVERGENT B0, `(.L_x_21) ;  /* 0x0000012000007945 */ /* 0x000fe80003800200 */
[----:B------:R-:W-:-:S06]  /*2fa0*/  DADD R10, R10, R14 ;  /* 0x000000000a0a7229 */ /* 0x000fcc000000000e */
[----:B------:R-:W0:Y:S04]  /*2fb0*/  MUFU.RSQ64H R25, R11 ;  /* 0x0000000b00197308 */ /* 0x000e280000001c00 */
[----:B------:R-:W-:-:S05]  /*2fc0*/  VIADD R24, R11, 0xfcb00000 ;  /* 0xfcb000000b187836 */ /* 0x000fca0000000000 */
[----:B------:R-:W-:Y:S01]  /*2fd0*/  ISETP.GE.U32.AND P1, PT, R24, 0x7ca00000, PT ;  /* 0x7ca000001800780c */ /* 0x000fe20003f26070 */
[----:B0-----:R-:W-:-:S08]  /*2fe0*/  DMUL R14, R24, R24 ;  /* 0x00000018180e7228 */ /* 0x001fd00000000000 */
[----:B------:R-:W-:-:S08]  /*2ff0*/  DFMA R14, R10, -R14, 1 ;  /* 0x3ff000000a0e742b */ /* 0x000fd0000000080e */
[----:B------:R-:W-:Y:S02]  /*3000*/  DFMA R16, R14, R16, 0.5 ;  /* 0x3fe000000e10742b */ /* 0x000fe40000000010 */
[----:B------:R-:W-:-:S08]  /*3010*/  DMUL R14, R24, R14 ;  /* 0x0000000e180e7228 */ /* 0x000fd00000000000 */
[----:B------:R-:W-:-:S08]  /*3020*/  DFMA R14, R16, R14, R24 ;  /* 0x0000000e100e722b */ /* 0x000fd00000000018 */
[----:B------:R-:W-:Y:S02]  /*3030*/  DMUL R16, R10, R14 ;  /* 0x0000000e0a107228 */ /* 0x000fe40000000000 */
[----:B------:R-:W-:Y:S02]  /*3040*/  VIADD R21, R15, 0xfff00000 ;  /* 0xfff000000f157836 */ /* 0x000fe40000000000 */
[----:B------:R-:W-:-:S04]  /*3050*/  IMAD.MOV.U32 R20, RZ, RZ, R14 ;  /* 0x000000ffff147224 */ /* 0x000fc800078e000e */
[----:B------:R-:W-:-:S08]  /*3060*/  DFMA R18, R16, -R16, R10 ;  /* 0x800000101012722b */ /* 0x000fd0000000000a */
[----:B------:R-:W-:Y:S01]  /*3070*/  DFMA R22, R18, R20, R16 ;  /* 0x000000141216722b */ /* 0x000fe20000000010 */
[----:B------:R-:W-:Y:S10]  /*3080*/  @!P1 BRA `(.L_x_22) ;  /* 0x0000000000089947 */ /* 0x000ff40003800000 */
[----:B------:R-:W-:-:S07]  /*3090*/  MOV R2, 0x30b0 ;  /* 0x000030b000027802 */ /* 0x000fce0000000f00 */
[----:B------:R-:W-:Y:S05]  /*30a0*/  CALL.REL.NOINC `($__internal_0_$__cuda_sm20_dsqrt_rn_f64_mediumpath_v1) ;  /* 0x0000000400747944 */ /* 0x000fea0003c00000 */
.L_x_22:
[----:B------:R-:W-:Y:S05]  /*30b0*/  BSYNC.RECONVERGENT B0 ;  /* 0x0000000000007941 */ /* 0x000fea0003800200 */
.L_x_21:
[----:B------:R-:W-:Y:S01]  /*30c0*/  DADD R10, R22, -3 ;  /* 0xc0080000160a7429 */ /* 0x000fe20000000000 */
[----:B------:R-:W-:Y:S01]  /*30d0*/  BSSY.RECONVERGENT B0, `(.L_x_23) ;  /* 0x0000005000007945 */ /* 0x000fe20003800200 */
[----:B------:R-:W-:-:S06]  /*30e0*/  MOV R2, 0x3120 ;  /* 0x0000312000027802 */ /* 0x000fcc0000000f00 */
[----:B------:R-:W-:-:S10]  /*30f0*/  DADD R20, -RZ, |R10| ;  /* 0x00000000ff147229 */ /* 0x000fd4000000050a */
[----:B------:R-:W-:-:S07]  /*3100*/  IMAD.MOV.U32 R45, RZ, RZ, R21 ;  /* 0x000000ffff2d7224 */ /* 0x000fce00078e0015 */
[----:B------:R-:W-:Y:S05]  /*3110*/  CALL.REL.NOINC `($_Z18integralMontecarloPlPdS_$__internal_accurate_pow) ;  /* 0x0000000800047944 */ /* 0x000fea0003c00000 */
[----:B------:R-:W-:Y:S05]  /*3120*/  BSYNC.RECONVERGENT B0 ;  /* 0x0000000000007941 */ /* 0x000fea0003800200 */
.L_x_23:
[C---:B------:R-:W-:Y:S01]  /*3130*/  DADD R14, R10.reuse, 2 ;  /* 0x400000000a0e7429 */ /* 0x040fe20000000000 */
[----:B------:R-:W-:Y:S01]  /*3140*/  BSSY.RECONVERGENT B0, `(.L_x_24) ;  /* 0x000000d000007945 */ /* 0x000fe20003800200 */
[----:B------:R-:W-:-:S06]  /*3150*/  DSETP.NEU.AND P1, PT, R10, RZ, PT ;  /* 0x000000ff0a00722a */ /* 0x000fcc0003f2d000 */
[----:B------:R-:W-:Y:S02]  /*3160*/  FSEL R20, R20, RZ, P1 ;  /* 0x000000ff14147208 */ /* 0x000fe40000800000 */
[----:B------:R-:W-:Y:S02]  /*3170*/  LOP3.LUT R14, R15, 0x7ff00000, RZ, 0xc0, !PT ;  /* 0x7ff000000f0e7812 */ /* 0x000fe400078ec0ff */
[----:B------:R-:W-:Y:S02]  /*3180*/  FSEL R21, R24, RZ, P1 ;  /* 0x000000ff18157208 */ /* 0x000fe40000800000 */
[----:B------:R-:W-:-:S13]  /*3190*/  ISETP.NE.AND P2, PT, R14, 0x7ff00000, PT ;  /* 0x7ff000000e00780c */ /* 0x000fda0003f45270 */
[----:B------:R-:W-:Y:S05]  /*31a0*/  @P2 BRA `(.L_x_25) ;  /* 0x0000000000182947 */ /* 0x000fea0003800000 */
[----:B------:R-:W-:-:S14]  /*31b0*/  DSETP.NAN.AND P1, PT, R10, R10, PT ;  /* 0x0000000a0a00722a */ /* 0x000fdc0003f28000 */
[----:B------:R-:W-:Y:S01]  /*31c0*/  @P1 DADD R20, R10, 2 ;  /* 0x400000000a141429 */ /* 0x000fe20000000000 */
[----:B------:R-:W-:Y:S10]  /*31d0*/  @P1 BRA `(.L_x_25) ;  /* 0x00000000000c1947 */ /* 0x000ff40003800000 */
[----:B------:R-:W-:-:S14]  /*31e0*/  DSETP.NEU.AND P1, PT, |R10|, +INF , PT ;  /* 0x7ff000000a00742a */ /* 0x000fdc0003f2d200 */
[----:B------:R-:W-:Y:S02]  /*31f0*/  @!P1 IMAD.MOV.U32 R20, RZ, RZ, 0x0 ;  /* 0x00000000ff149424 */ /* 0x000fe400078e00ff */
[----:B------:R-:W-:-:S07]  /*3200*/  @!P1 IMAD.MOV.U32 R21, RZ, RZ, 0x7ff00000 ;  /* 0x7ff00000ff159424 */ /* 0x000fce00078e00ff */
.L_x_25:
[----:B------:R-:W-:Y:S05]  /*3210*/  BSYNC.RECONVERGENT B0 ;  /* 0x0000000000007941 */ /* 0x000fea0003800200 */
.L_x_24:
[----:B------:R-:W-:Y:S01]  /*3220*/  DSETP.NEU.AND P2, PT, R10, 1, PT ;  /* 0x3ff000000a00742a */ /* 0x000fe20003f4d000 */
[----:B------:R-:W-:Y:S01]  /*3230*/  FSETP.GE.AND P1, PT, R44, -3, PT ;  /* 0xc04000002c00780b */ /* 0x000fe20003f26000 */
[----:B------:R-:W-:-:S03]  /*3240*/  VIADD R9, R9, 0x10974f ;  /* 0x0010974f09097836 */ /* 0x000fc60000000000 */
[----:B------:R-:W-:Y:S02]  /*3250*/  FSETP.LTU.OR P1, PT, R43, 1, !P1 ;  /* 0x3f8000002b00780b */ /* 0x000fe40004f29400 */
[----:B------:R-:W-:Y:S02]  /*3260*/  FSEL R10, R20, RZ, P2 ;  /* 0x000000ff140a7208 */ /* 0x000fe40001000000 */
[----:B------:R-:W-:-:S06]  /*3270*/  FSEL R11, R21, 1.875, P2 ;  /* 0x3ff00000150b7808 */ /* 0x000fcc0001000000 */
[----:B------:R-:W-:-:S08]  /*3280*/  DADD R12, R12, R10 ;  /* 0x000000000c0c7229 */ /* 0x000fd0000000000a */
[----:B------:R-:W-:Y:S01]  /*3290*/  DSETP.GTU.OR P1, PT, R12, 1, P1 ;  /* 0x3ff000000c00742a */ /* 0x000fe20000f2c400 */
[----:B------:R-:W-:-:S13]  /*32a0*/  IMAD.MOV.U32 R13, RZ, RZ, R40 ;  /* 0x000000ffff0d7224 */ /* 0x000fda00078e0028 */
[----:B------:R-:W-:-:S05]  /*32b0*/  @!P1 IADD3 R38, P2, PT, R38, 0x1, RZ ;  /* 0x0000000126269810 */ /* 0x000fca0007f5e0ff */
[----:B------:R-:W-:-:S05]  /*32c0*/  @!P1 IMAD.X R39, RZ, RZ, R39, P2 ;  /* 0x000000ffff279224 */ /* 0x000fca00010e0627 */
[----:B------:R1:W-:Y:S01]  /*32d0*/  @!P1 STS.64 [R4], R38 ;  /* 0x0000002604009388 */ /* 0x0003e20000000a00 */
[----:B------:R-:W-:Y:S05]  /*32e0*/  @P0 BRA `(.L_x_26) ;  /* 0xfffffff400340947 */ /* 0x000fea000383ffff */
.L_x_11:
[----:B------:R-:W-:-:S13]  /*32f0*/  ISETP.NE.AND P0, PT, R3, RZ, PT ;  /* 0x000000ff0300720c */ /* 0x000fda0003f05270 */
[----:B------:R-:W-:Y:S05]  /*3300*/  @P0 EXIT ;  /* 0x000000000000094d */ /* 0x000fea0003800000 */
[----:B------:R-:W3:Y:S01]  /*3310*/  S2UR UR5, SR_CgaCtaId ;  /* 0x00000000000579c3 */ /* 0x000ee20000008800 */
[----:B------:R-:W-:Y:S02]  /*3320*/  UMOV UR4, 0x400 ;  /* 0x0000040000047882 */ /* 0x000fe40000000000 */
[----:B---3--:R-:W-:-:S09]  /*3330*/  ULEA UR4, UR5, UR4, 0x18 ;  /* 0x0000000405047291 */ /* 0x008fd2000f8ec0ff */
[----:B------:R-:W-:Y:S04]  /*3340*/  LDS.128 R16, [UR4] ;  /* 0x00000004ff107984 */ /* 0x000fe80008000c00 */
[----:B------:R-:W3:Y:S04]  /*3350*/  LDS.128 R20, [UR4+0x10] ;  /* 0x00001004ff147984 */ /* 0x000ee80008000c00 */
[----:B------:R-:W4:Y:S04]  /*3360*/  LDS.128 R24, [UR4+0x20] ;  /* 0x00002004ff187984 */ /* 0x000f280008000c00 */
[----:B------:R-:W5:Y:S04]  /*3370*/  LDS.128 R28, [UR4+0x30] ;  /* 0x00003004ff1c7984 */ /* 0x000f680008000c00 */
[----:B------:R-:W5:Y:S04]  /*3380*/  LDS.128 R32, [UR4+0x40] ;  /* 0x00004004ff207984 */ /* 0x000f680008000c00 */
[----:B-1----:R-:W1:Y:S04]  /*3390*/  LDS.128 R36, [UR4+0x50] ;  /* 0x00005004ff247984 */ /* 0x002e680008000c00 */
[----:B0-2---:R-:W0:Y:S04]  /*33a0*/  LDS.128 R4, [UR4+0x60] ;  /* 0x00006004ff047984 */ /* 0x005e280008000c00 */
[----:B------:R-:W2:Y:S04]  /*33b0*/  LDS.128 R8, [UR4+0x70] ;  /* 0x00007004ff087984 */ /* 0x000ea80008000c00 */
[----:B------:R-:W2:Y:S04]  /*33c0*/  LDS.128 R12, [UR4+0x80] ;  /* 0x00008004ff0c7984 */ /* 0x000ea80008000c00 */
[----:B------:R-:W-:Y:S01]  /*33d0*/  LDS.128 R40, [UR4+0xf0] ;  /* 0x0000f004ff287984 */ /* 0x000fe20008000c00 */
[----:B---3--:R-:W-:-:S04]  /*33e0*/  IADD3 R3, P0, P1, R20, R16, R18 ;  /* 0x0000001014037210 */ /* 0x008fc8000791e012 */
[----:B------:R-:W-:Y:S02]  /*33f0*/  IADD3.X R45, PT, PT, R21, R17, R19, P0, P1 ;  /* 0x00000011152d7210 */ /* 0x000fe400007e2413 */
[----:B----4-:R-:W-:Y:S01]  /*3400*/  IADD3 R3, P0, P1, R24, R3, R22 ;  /* 0x0000000318037210 */ /* 0x010fe2000791e016 */
[----:B------:R-:W3:Y:S03]  /*3410*/  LDS.128 R16, [UR4+0x90] ;  /* 0x00009004ff107984 */ /* 0x000ee60008000c00 */
[----:B------:R-:W-:Y:S02]  /*3420*/  IADD3.X R45, PT, PT, R25, R45, R23, P0, P1 ;  /* 0x0000002d192d7210 */ /* 0x000fe400007e2417 */
[----:B-----5:R-:W-:Y:S01]  /*3430*/  IADD3 R3, P0, P1, R28, R3, R26 ;  /* 0x000000031c037210 */ /* 0x020fe2000791e01a */
[----:B------:R-:W4:Y:S03]  /*3440*/  LDS.128 R20, [UR4+0xa0] ;  /* 0x0000a004ff147984 */ /* 0x000f260008000c00 */
[----:B------:R-:W-:-:S02]  /*3450*/  IADD3.X R45, PT, PT, R29, R45, R27, P0, P1 ;  /* 0x0000002d1d2d7210 */ /* 0x000fc400007e241b */
[----:B------:R-:W-:Y:S01]  /*3460*/  IADD3 R3, P0, P1, R32, R3, R30 ;  /* 0x0000000320037210 */ /* 0x000fe2000791e01e */
[----:B------:R-:W5:Y:S03]  /*3470*/  LDS.128 R24, [UR4+0xb0] ;  /* 0x0000b004ff187984 */ /* 0x000f660008000c00 */
[----:B------:R-:W-:Y:S02]  /*3480*/  IADD3.X R45, PT, PT, R33, R45, R31, P0, P1 ;  /* 0x0000002d212d7210 */ /* 0x000fe400007e241f */
[----:B-1----:R-:W-:Y:S01]  /*3490*/  IADD3 R3, P0, P1, R36, R3, R34 ;  /* 0x0000000324037210 */ /* 0x002fe2000791e022 */
[----:B------:R-:W1:Y:S03]  /*34a0*/  LDS.128 R28, [UR4+0xc0] ;  /* 0x0000c004ff1c7984 */ /* 0x000e660008000c00 */
[----:B------:R-:W-:-:S02]  /*34b0*/  IADD3.X R45, PT, PT, R37, R45, R35, P0, P1 ;  /* 0x0000002d252d7210 */ /* 0x000fc400007e2423 */
[----:B------:R-:W1:Y:S01]  /*34c0*/  LDS.128 R32, [UR4+0xd0] ;  /* 0x0000d004ff207984 */ /* 0x000e620008000c00 */
[----:B0-----:R-:W-:-:S04]  /*34d0*/  IADD3 R3, P0, P1, R4, R3, R38 ;  /* 0x0000000304037210 */ /* 0x001fc8000791e026 */
[----:B------:R-:W-:Y:S02]  /*34e0*/  IADD3.X R45, PT, PT, R5, R45, R39, P0, P1 ;  /* 0x0000002d052d7210 */ /* 0x000fe400007e2427 */
[----:B------:R-:W0:Y:S01]  /*34f0*/  LDS.128 R36, [UR4+0xe0] ;  /* 0x0000e004ff247984 */ /* 0x000e220008000c00 */
[----:B--2---:R-:W-:Y:S02]  /*3500*/  IADD3 R5, P0, P1, R8, R3, R6 ;  /* 0x0000000308057210 */ /* 0x004fe4000791e006 */
[----:B------:R-:W2:Y:S02]  /*3510*/  LDC.64 R2, c[0x0][0x380] ;  /* 0x0000e000ff027b82 */ /* 0x000ea40000000a00 */
[----:B------:R-:W-:Y:S02]  /*3520*/  IADD3.X R7, PT, PT, R9, R45, R7, P0, P1 ;  /* 0x0000002d09077210 */ /* 0x000fe400007e2407 */
[----:B------:R-:W-:-:S04]  /*3530*/  IADD3 R5, P0, P1, R12, R5, R10 ;  /* 0x000000050c057210 */ /* 0x000fc8000791e00a */
[----:B------:R-:W-:Y:S02]  /*3540*/  IADD3.X R11, PT, PT, R13, R7, R11, P0, P1 ;  /* 0x000000070d0b7210 */ /* 0x000fe400007e240b */
[----:B---3--:R-:W-:-:S04]  /*3550*/  IADD3 R5, P0, P1, R16, R5, R14 ;  /* 0x0000000510057210 */ /* 0x008fc8000791e00e */
[----:B------:R-:W-:Y:S02]  /*3560*/  IADD3.X R15, PT, PT, R17, R11, R15, P0, P1 ;  /* 0x0000000b110f7210 */ /* 0x000fe400007e240f */
[----:B----4-:R-:W-:-:S04]  /*3570*/  IADD3 R5, P0, P1, R20, R5, R18 ;  /* 0x0000000514057210 */ /* 0x010fc8000791e012 */
[----:B------:R-:W-:Y:S02]  /*3580*/  IADD3.X R19, PT, PT, R21, R15, R19, P0, P1 ;  /* 0x0000000f15137210 */ /* 0x000fe400007e2413 */
[----:B-----5:R-:W-:Y:S01]  /*3590*/  IADD3 R5, P0, P1, R24, R5, R22 ;  /* 0x0000000518057210 */ /* 0x020fe2000791e016 */
[----:B--2---:R-:W-:-:S03]  /*35a0*/  IMAD.WIDE.U32 R2, R0, 0x8, R2 ;  /* 0x0000000800027825 */ /* 0x004fc600078e0002 */
[----:B------:R-:W-:Y:S02]  /*35b0*/  IADD3.X R23, PT, PT, R25, R19, R23, P0, P1 ;  /* 0x0000001319177210 */ /* 0x000fe400007e2417 */
[----:B-1----:R-:W-:-:S04]  /*35c0*/  IADD3 R5, P0, P1, R28, R5, R26 ;  /* 0x000000051c057210 */ /* 0x002fc8000791e01a */
[----:B------:R-:W-:Y:S02]  /*35d0*/  IADD3.X R27, PT, PT, R29, R23, R27, P0, P1 ;  /* 0x000000171d1b7210 */ /* 0x000fe400007e241b */
[----:B------:R-:W-:-:S04]  /*35e0*/  IADD3 R5, P0, P1, R32, R5, R30 ;  /* 0x0000000520057210 */ /* 0x000fc8000791e01e */
[----:B------:R-:W-:Y:S02]  /*35f0*/  IADD3.X R31, PT, PT, R33, R27, R31, P0, P1 ;  /* 0x0000001b211f7210 */ /* 0x000fe400007e241f */
[----:B0-----:R-:W-:-:S04]  /*3600*/  IADD3 R5, P0, P1, R36, R5, R34 ;  /* 0x0000000524057210 */ /* 0x001fc8000791e022 */
[----:B------:R-:W-:Y:S02]  /*3610*/  IADD3.X R35, PT, PT, R37, R31, R35, P0, P1 ;  /* 0x0000001f25237210 */ /* 0x000fe400007e2423 */
[----:B------:R-:W-:-:S04]  /*3620*/  IADD3 R5, P0, P1, R40, R5, R38 ;  /* 0x0000000528057210 */ /* 0x000fc8000791e026 */
[----:B------:R-:W-:Y:S02]  /*3630*/  IADD3.X R39, PT, PT, R41, R35, R39, P0, P1 ;  /* 0x0000002329277210 */ /* 0x000fe400007e2427 */
[----:B------:R-:W-:-:S05]  /*3640*/  IADD3 R4, P0, PT, R5, R42, RZ ;  /* 0x0000002a05047210 */ /* 0x000fca0007f1e0ff */
[----:B------:R-:W-:-:S05]  /*3650*/  IMAD.X R5, R39, 0x1, R43, P0 ;  /* 0x0000000127057824 */ /* 0x000fca00000e062b */
[----:B------:R-:W-:Y:S01]  /*3660*/  STG.E.64 desc[UR6][R2.64], R4 ;  /* 0x0000000402007986 */ /* 0x000fe2000c101b06 */
[----:B------:R-:W-:Y:S05]  /*3670*/  EXIT ;  /* 0x000000000000794d */ /* 0x000fea0003800000 */
        .weak           $__internal_0_$__cuda_sm20_dsqrt_rn_f64_mediumpath_v1
        .type           $__internal_0_$__cuda_sm20_dsqrt_rn_f64_mediumpath_v1,@function
        .size           $__internal_0_$__cuda_sm20_dsqrt_rn_f64_mediumpath_v1,($_Z18integralMontecarloPlPdS_$__internal_accurate_pow - $__internal_0_$__cuda_sm20_dsqrt_rn_f64_mediumpath_v1)
$__internal_0_$__cuda_sm20_dsqrt_rn_f64_mediumpath_v1:
[----:B------:R-:W-:Y:S01]  /*3680*/  ISETP.GE.U32.AND P1, PT, R24, -0x3400000, PT ;  /* 0xfcc000001800780c */ /* 0x000fe20003f26070 */
[----:B------:R-:W-:Y:S01]  /*3690*/  BSSY.RECONVERGENT B1, `(.L_x_27) ;  /* 0x0000024000017945 */ /* 0x000fe20003800200 */
[----:B------:R-:W-:-:S11]  /*36a0*/  IMAD.MOV.U32 R15, RZ, RZ, R21 ;  /* 0x000000ffff0f7224 */ /* 0x000fd600078e0015 */
[----:B------:R-:W-:Y:S05]  /*36b0*/  @!P1 BRA `(.L_x_28) ;  /* 0x0000000000209947 */ /* 0x000fea0003800000 */
[----:B------:R-:W-:-:S10]  /*36c0*/  DFMA.RM R14, R18, R14, R16 ;  /* 0x0000000e120e722b */ /* 0x000fd40000004010 */
[----:B------:R-:W-:-:S05]  /*36d0*/  IADD3 R16, P1, PT, R14, 0x1, RZ ;  /* 0x000000010e107810 */ /* 0x000fca0007f3e0ff */
[----:B------:R-:W-:-:S06]  /*36e0*/  IMAD.X R17, RZ, RZ, R15, P1 ;  /* 0x000000ffff117224 */ /* 0x000fcc00008e060f */
[----:B------:R-:W-:-:S08]  /*36f0*/  DFMA.RP R10, -R14, R16, R10 ;  /* 0x000000100e0a722b */ /* 0x000fd0000000810a */
[----:B------:R-:W-:-:S06]  /*3700*/  DSETP.GT.AND P1, PT, R10, RZ, PT ;  /* 0x000000ff0a00722a */ /* 0x000fcc0003f24000 */
[----:B------:R-:W-:Y:S02]  /*3710*/  FSEL R14, R16, R14, P1 ;  /* 0x0000000e100e7208 */ /* 0x000fe40000800000 */
[----:B------:R-:W-:Y:S01]  /*3720*/  FSEL R15, R17, R15, P1 ;  /* 0x0000000f110f7208 */ /* 0x000fe20000800000 */
[----:B------:R-:W-:Y:S06]  /*3730*/  BRA `(.L_x_29) ;  /* 0x0000000000647947 */ /* 0x000fec0003800000 */
.L_x_28:
[----:B------:R-:W-:-:S14]  /*3740*/  DSETP.NE.AND P1, PT, R10, RZ, PT ;  /* 0x000000ff0a00722a */ /* 0x000fdc0003f25000 */
[----:B------:R-:W-:Y:S05]  /*3750*/  @!P1 BRA `(.L_x_30) ;  /* 0x0000000000589947 */ /* 0x000fea0003800000 */
[----:B------:R-:W-:-:S13]  /*3760*/  ISETP.GE.AND P1, PT, R11, RZ, PT ;  /* 0x000000ff0b00720c */ /* 0x000fda0003f26270 */
[----:B------:R-:W-:Y:S02]  /*3770*/  @!P1 IMAD.MOV.U32 R14, RZ, RZ, 0x0 ;  /* 0x00000000ff0e9424 */ /* 0x000fe400078e00ff */
[----:B------:R-:W-:Y:S01]  /*3780*/  @!P1 IMAD.MOV.U32 R15, RZ, RZ, -0x80000 ;  /* 0xfff80000ff0f9424 */ /* 0x000fe200078e00ff */
[----:B------:R-:W-:Y:S06]  /*3790*/  @!P1 BRA `(.L_x_29) ;  /* 0x00000000004c9947 */ /* 0x000fec0003800000 */
[----:B------:R-:W-:-:S13]  /*37a0*/  ISETP.GT.AND P1, PT, R11, 0x7fefffff, PT ;  /* 0x7fefffff0b00780c */ /* 0x000fda0003f24270 */
[----:B------:R-:W-:Y:S05]  /*37b0*/  @P1 BRA `(.L_x_30) ;  /* 0x0000000000401947 */ /* 0x000fea0003800000 */
[----:B------:R-:W-:Y:S01]  /*37c0*/  DMUL R10, R10, 8.11296384146066816958e+31 ;  /* 0x469000000a0a7828 */ /* 0x000fe20000000000 */
[----:B------:R-:W-:Y:S02]  /*37d0*/  IMAD.MOV.U32 R14, RZ, RZ, RZ ;  /* 0x000000ffff0e7224 */ /* 0x000fe400078e00ff */
[----:B------:R-:W-:Y:S02]  /*37e0*/  IMAD.MOV.U32 R18, RZ, RZ, 0x0 ;  /* 0x00000000ff127424 */ /* 0x000fe400078e00ff */
[----:B------:R-:W-:Y:S01]  /*37f0*/  IMAD.MOV.U32 R19, RZ, RZ, 0x3fd80000 ;  /* 0x3fd80000ff137424 */ /* 0x000fe200078e00ff */
[----:B------:R-:W0:Y:S02]  /*3800*/  MUFU.RSQ64H R15, R11 ;  /* 0x0000000b000f7308 */ /* 0x000e240000001c00 */
[----:B0-----:R-:W-:-:S08]  /*3810*/  DMUL R16, R14, R14 ;  /* 0x0000000e0e107228 */ /* 0x001fd00000000000 */
[----:B------:R-:W-:-:S08]  /*3820*/  DFMA R16, R10, -R16, 1 ;  /* 0x3ff000000a10742b */ /* 0x000fd00000000810 */
[----:B------:R-:W-:Y:S02]  /*3830*/  DFMA R18, R16, R18, 0.5 ;  /* 0x3fe000001012742b */ /* 0x000fe40000000012 */
[----:B------:R-:W-:-:S08]  /*3840*/  DMUL R16, R14, R16 ;  /* 0x000000100e107228 */ /* 0x000fd00000000000 */
[----:B------:R-:W-:-:S08]  /*3850*/  DFMA R16, R18, R16, R14 ;  /* 0x000000101210722b */ /* 0x000fd0000000000e */
[----:B------:R-:W-:Y:S02]  /*3860*/  DMUL R14, R10, R16 ;  /* 0x000000100a0e7228 */ /* 0x000fe40000000000 */
[----:B------:R-:W-:-:S06]  /*3870*/  VIADD R17, R17, 0xfff00000 ;  /* 0xfff0000011117836 */ /* 0x000fcc0000000000 */
[----:B------:R-:W-:-:S08]  /*3880*/  DFMA R18, R14, -R14, R10 ;  /* 0x8000000e0e12722b */ /* 0x000fd0000000000a */
[----:B------:R-:W-:-:S10]  /*3890*/  DFMA R14, R16, R18, R14 ;  /* 0x00000012100e722b */ /* 0x000fd4000000000e */
[----:B------:R-:W-:Y:S01]  /*38a0*/  VIADD R15, R15, 0xfcb00000 ;  /* 0xfcb000000f0f7836 */ /* 0x000fe20000000000 */
[----:B------:R-:W-:Y:S06]  /*38b0*/  BRA `(.L_x_29) ;  /* 0x0000000000047947 */ /* 0x000fec0003800000 */
.L_x_30:
[----:B------:R-:W-:-:S11]  /*38c0*/  DADD R14, R10, R10 ;  /* 0x000000000a0e7229 */ /* 0x000fd6000000000a */
.L_x_29:
[----:B------:R-:W-:Y:S05]  /*38d0*/  BSYNC.RECONVERGENT B1 ;  /* 0x0000000000017941 */ /* 0x000fea0003800200 */
.L_x_27:
[----:B------:R-:W-:Y:S02]  /*38e0*/  IMAD.MOV.U32 R10, RZ, RZ, R2 ;  /* 0x000000ffff0a7224 */ /* 0x000fe400078e0002 */
[----:B------:R-:W-:Y:S02]  /*38f0*/  IMAD.MOV.U32 R11, RZ, RZ, 0x0 ;  /* 0x00000000ff0b7424 */ /* 0x000fe400078e00ff */
[----:B------:R-:W-:Y:S02]  /*3900*/  IMAD.MOV.U32 R22, RZ, RZ, R14 ;  /* 0x000000ffff167224 */ /* 0x000fe400078e000e */
[----:B------:R-:W-:Y:S01]  /*3910*/  IMAD.MOV.U32 R23, RZ, RZ, R15 ;  /* 0x000000ffff177224 */ /* 0x000fe200078e000f */
[----:B------:R-:W-:Y:S06]  /*3920*/  RET.REL.NODEC R10 `(_Z18integralMontecarloPlPdS_) ;  /* 0xffffffc40ab47950 */ /* 0x000fec0003c3ffff */
        .type           $_Z18integralMontecarloPlPdS_$__internal_accurate_pow,@function
        .size           $_Z18integralMontecarloPlPdS_$__internal_accurate_pow,(.L_x_34 - $_Z18integralMontecarloPlPdS_$__internal_accurate_pow)
$_Z18integralMontecarloPlPdS_$__internal_accurate_pow:
[----:B------:R-:W-:Y:S01]  /*3930*/  ISETP.GT.U32.AND P1, PT, R45, 0xfffff, PT ;  /* 0x000fffff2d00780c */ /* 0x000fe20003f24070 */
[----:B------:R-:W-:Y:S01]  /*3940*/  IMAD.MOV.U32 R18, RZ, RZ, R20 ;  /* 0x000000ffff127224 */ /* 0x000fe200078e0014 */
[----:B------:R-:W-:Y:S01]  /*3950*/  UMOV UR4, 0x7d2cafe2 ;  /* 0x7d2cafe200047882 */ /* 0x000fe20000000000 */
[--C-:B------:R-:W-:Y:S01]  /*3960*/  IMAD.MOV.U32 R19, RZ, RZ, R45.reuse ;  /* 0x000000ffff137224 */ /* 0x100fe200078e002d */
[----:B------:R-:W-:Y:S01]  /*3970*/  UMOV UR5, 0x3eb0f5ff ;  /* 0x3eb0f5ff00057882 */ /* 0x000fe20000000000 */
[--C-:B------:R-:W-:Y:S01]  /*3980*/  IMAD.MOV.U32 R21, RZ, RZ, R45.reuse ;  /* 0x000000ffff157224 */ /* 0x100fe200078e002d */
[----:B------:R-:W-:Y:S01]  /*3990*/  SHF.R.U32.HI R45, RZ, 0x14, R45 ;  /* 0x00000014ff2d7819 */ /* 0x000fe2000001162d */
[----:B------:R-:W-:Y:S01]  /*39a0*/  IMAD.MOV.U32 R22, RZ, RZ, 0x41ad3b5a ;  /* 0x41ad3b5aff167424 */ /* 0x000fe200078e00ff */
[----:B------:R-:W-:Y:S01]  /*39b0*/  UMOV UR8, 0x3b39803f ;  /* 0x3b39803f00087882 */ /* 0x000fe20000000000 */
[----:B------:R-:W-:Y:S01]  /*39c0*/  IMAD.MOV.U32 R23, RZ, RZ, 0x3ed0f5d2 ;  /* 0x3ed0f5d2ff177424 */ /* 0x000fe200078e00ff */
[----:B------:R-:W-:-:S03]  /*39d0*/  UMOV UR9, 0x3c7abc9e ;  /* 0x3c7abc9e00097882 */ /* 0x000fc60000000000 */
[----:B------:R-:W-:-:S10]  /*39e0*/  @!P1 DMUL R18, R18, 1.80143985094819840000e+16 ;  /* 0x4350000012129828 */ /* 0x000fd40000000000 */
[----:B------:R-:W-:Y:S01]  /*39f0*/  @!P1 IMAD.MOV.U32 R21, RZ, RZ, R19 ;  /* 0x000000ffff159224 */ /* 0x000fe200078e0013 */
[----:B------:R-:W-:Y:S01]  /*3a00*/  @!P1 LEA.HI R45, R19, 0xffffffca, RZ, 0xc ;  /* 0xffffffca132d9811 */ /* 0x000fe200078f60ff */
[----:B------:R-:W-:-:S03]  /*3a10*/  @!P1 IMAD.MOV.U32 R20, RZ, RZ, R18 ;  /* 0x000000ffff149224 */ /* 0x000fc600078e0012 */
[----:B------:R-:W-:Y:S01]  /*3a20*/  LOP3.LUT R21, R21, 0x800fffff, RZ, 0xc0, !PT ;  /* 0x800fffff15157812 */ /* 0x000fe200078ec0ff */
[----:B------:R-:W-:Y:S02]  /*3a30*/  IMAD.MOV.U32 R24, RZ, RZ, R20 ;  /* 0x000000ffff187224 */ /* 0x000fe400078e0014 */
[----:B------:R-:W-:Y:S01]  /*3a40*/  IMAD.MOV.U32 R20, RZ, RZ, RZ ;  /* 0x000000ffff147224 */ /* 0x000fe200078e00ff */
[----:B------:R-:W-:Y:S01]  /*3a50*/  LOP3.LUT R25, R21, 0x3ff00000, RZ, 0xfc, !PT ;  /* 0x3ff0000015197812 */ /* 0x000fe200078efcff */
[----:B------:R-:W-:-:S03]  /*3a60*/  VIADD R18, R45, 0xfffffc01 ;  /* 0xfffffc012d127836 */ /* 0x000fc60000000000 */
[----:B------:R-:W-:-:S13]  /*3a70*/  ISETP.GE.U32.AND P2, PT, R25, 0x3ff6a09f, PT ;  /* 0x3ff6a09f1900780c */ /* 0x000fda0003f46070 */
[----:B------:R-:W-:Y:S02]  /*3a80*/  @P2 VIADD R21, R25, 0xfff00000 ;  /* 0xfff0000019152836 */ /* 0x000fe40000000000 */
[----:B------:R-:W-:Y:S02]  /*3a90*/  @P2 VIADD R18, R45, 0xfffffc02 ;  /* 0xfffffc022d122836 */ /* 0x000fe40000000000 */
[----:B------:R-:W-:-:S06]  /*3aa0*/  @P2 IMAD.MOV.U32 R25, RZ, RZ, R21 ;  /* 0x000000ffff192224 */ /* 0x000fcc00078e0015 */
[C---:B------:R-:W-:Y:S02]  /*3ab0*/  DADD R26, R24.reuse, 1 ;  /* 0x3ff00000181a7429 */ /* 0x040fe40000000000 */
[----:B------:R-:W-:-:S04]  /*3ac0*/  DADD R24, R24, -1 ;  /* 0xbff0000018187429 */ /* 0x000fc80000000000 */
[----:B------:R-:W0:Y:S02]  /*3ad0*/  MUFU.RCP64H R21, R27 ;  /* 0x0000001b00157308 */ /* 0x000e240000001800 */
[----:B0-----:R-:W-:-:S08]  /*3ae0*/  DFMA R34, -R26, R20, 1 ;  /* 0x3ff000001a22742b */ /* 0x001fd00000000114 */
[----:B------:R-:W-:-:S08]  /*3af0*/  DFMA R34, R34, R34, R34 ;  /* 0x000000222222722b */ /* 0x000fd00000000022 */
[----:B------:R-:W-:-:S08]  /*3b00*/  DFMA R34, R20, R34, R20 ;  /* 0x000000221422722b */ /* 0x000fd00000000014 */
[----:B------:R-:W-:-:S08]  /*3b10*/  DMUL R20, R24, R34 ;  /* 0x0000002218147228 */ /* 0x000fd00000000000 */
[----:B------:R-:W-:-:S08]  /*3b20*/  DFMA R20, R24, R34, R20 ;  /* 0x000000221814722b */ /* 0x000fd00000000014 */
[----:B------:R-:W-:Y:S02]  /*3b30*/  DMUL R32, R20, R20 ;  /* 0x0000001414207228 */ /* 0x000fe40000000000 */
[----:B------:R-:W-:-:S06]  /*3b40*/  DADD R26, R24, -R20 ;  /* 0x00000000181a7229 */ /* 0x000fcc0000000814 */
[----:B------:R-:W-:Y:S01]  /*3b50*/  DFMA R22, R32, UR4, R22 ;  /* 0x0000000420167c2b */ /* 0x000fe20008000016 */
[----:B------:R-:W-:Y:S01]  /*3b60*/  UMOV UR4, 0x75488a3f ;  /* 0x75488a3f00047882 */ /* 0x000fe20000000000 */
[----:B------:R-:W-:Y:S01]  /*3b70*/  UMOV UR5, 0x3ef3b20a ;  /* 0x3ef3b20a00057882 */ /* 0x000fe20000000000 */
[----:B------:R-:W-:-:S05]  /*3b80*/  DADD R26, R26, R26 ;  /* 0x000000001a1a7229 */ /* 0x000fca000000001a */
[----:B------:R-:W-:Y:S01]  /*3b90*/  DFMA R30, R32, R22, UR4 ;  /* 0x00000004201e7e2b */ /* 0x000fe20008000016 */
[----:B------:R-:W-:Y:S01]  /*3ba0*/  UMOV UR4, 0xe4faecd5 ;  /* 0xe4faecd500047882 */ /* 0x000fe20000000000 */
[----:B------:R-:W-:Y:S01]  /*3bb0*/  UMOV UR5, 0x3f1745cd ;  /* 0x3f1745cd00057882 */ /* 0x000fe20000000000 */
[-C--:B------:R-:W-:Y:S02]  /*3bc0*/  DFMA R26, R24, -R20.reuse, R26 ;  /* 0x80000014181a722b */ /* 0x080fe4000000001a */
[----:B------:R-:W-:-:S03]  /*3bd0*/  DMUL R24, R20, R20 ;  /* 0x0000001414187228 */ /* 0x000fc60000000000 */
[----:B------:R-:W-:Y:S01]  /*3be0*/  DFMA R30, R32, R30, UR4 ;  /* 0x00000004201e7e2b */ /* 0x000fe2000800001e */
[----:B------:R-:W-:Y:S01]  /*3bf0*/  UMOV UR4, 0x258a578b ;  /* 0x258a578b00047882 */ /* 0x000fe20000000000 */
[----:B------:R-:W-:Y:S01]  /*3c00*/  UMOV UR5, 0x3f3c71c7 ;  /* 0x3f3c71c700057882 */ /* 0x000fe20000000000 */
[----:B------:R-:W-:-:S05]  /*3c10*/  DMUL R26, R34, R26 ;  /* 0x0000001a221a7228 */ /* 0x000fca0000000000 */
[----:B------:R-:W-:Y:S01]  /*3c20*/  DFMA R30, R32, R30, UR4 ;  /* 0x00000004201e7e2b */ /* 0x000fe2000800001e */
[----:B------:R-:W-:Y:S01]  /*3c30*/  UMOV UR4, 0x9242b910 ;  /* 0x9242b91000047882 */ /* 0x000fe20000000000 */
[----:B------:R-:W-:-:S03]  /*3c40*/  UMOV UR5, 0x3f624924 ;  /* 0x3f62492400057882 */ /* 0x000fc60000000000 */
[----:B------:R-:W-:Y:S02]  /*3c50*/  VIADD R37, R27, 0x100000 ;  /* 0x001000001b257836 */ /* 0x000fe40000000000 */
[----:B------:R-:W-:Y:S01]  /*3c60*/  IMAD.MOV.U32 R36, RZ, RZ, R26 ;  /* 0x000000ffff247224 */ /* 0x000fe200078e001a */
[----:B------:R-:W-:Y:S01]  /*3c70*/  DFMA R30, R32, R30, UR4 ;  /* 0x00000004201e7e2b */ /* 0x000fe2000800001e */
[----:B------:R-:W-:Y:S01]  /*3c80*/  UMOV UR4, 0x99999dfb ;  /* 0x99999dfb00047882 */ /* 0x000fe20000000000 */
[----:B------:R-:W-:-:S06]  /*3c90*/  UMOV UR5, 0x3f899999 ;  /* 0x3f89999900057882 */ /* 0x000fcc0000000000 */
[----:B------:R-:W-:Y:S01]  /*3ca0*/  DFMA R30, R32, R30, UR4 ;  /* 0x00000004201e7e2b */ /* 0x000fe2000800001e */
[----:B------:R-:W-:Y:S01]  /*3cb0*/  UMOV UR4, 0x55555555 ;  /* 0x5555555500047882 */ /* 0x000fe20000000000 */
[----:B------:R-:W-:-:S06]  /*3cc0*/  UMOV UR5, 0x3fb55555 ;  /* 0x3fb5555500057882 */ /* 0x000fcc0000000000 */
[----:B------:R-:W-:-:S08]  /*3cd0*/  DFMA R22, R32, R30, UR4 ;  /* 0x0000000420167e2b */ /* 0x000fd0000800001e */
[----:B------:R-:W-:Y:S01]  /*3ce0*/  DADD R28, -R22, UR4 ;  /* 0x00000004161c7e29 */ /* 0x000fe20008000100 */
[----:B------:R-:W-:Y:S01]  /*3cf0*/  UMOV UR4, 0xb9e7b0 ;  /* 0x00b9e7b000047882 */ /* 0x000fe20000000000 */
[----:B------:R-:W-:-:S06]  /*3d00*/  UMOV UR5, 0x3c46a4cb ;  /* 0x3c46a4cb00057882 */ /* 0x000fcc0000000000 */
[----:B------:R-:W-:Y:S02]  /*3d10*/  DFMA R32, R32, R30, R28 ;  /* 0x0000001e2020722b */ /* 0x000fe4000000001c */
[C---:B------:R-:W-:Y:S02]  /*3d20*/  DMUL R28, R20.reuse, R24 ;  /* 0x00000018141c7228 */ /* 0x040fe40000000000 */
[----:B------:R-:W-:-:S04]  /*3d30*/  DFMA R30, R20, R20, -R24 ;  /* 0x00000014141e722b */ /* 0x000fc80000000818 */
[----:B------:R-:W-:Y:S01]  /*3d40*/  DADD R32, R32, -UR4 ;  /* 0x8000000420207e29 */ /* 0x000fe20008000000 */
[----:B------:R-:W-:Y:S01]  /*3d50*/  UMOV UR4, 0x80000000 ;  /* 0x8000000000047882 */ /* 0x000fe20000000000 */
[C---:B------:R-:W-:Y:S01]  /*3d60*/  DFMA R34, R20.reuse, R24, -R28 ;  /* 0x000000181422722b */ /* 0x040fe2000000081c */
[----:B------:R-:W-:Y:S01]  /*3d70*/  UMOV UR5, 0x43300000 ;  /* 0x4330000000057882 */ /* 0x000fe20000000000 */
[----:B------:R-:W-:-:S06]  /*3d80*/  DFMA R30, R20, R36, R30 ;  /* 0x00000024141e722b */ /* 0x000fcc000000001e */
[----:B------:R-:W-:Y:S02]  /*3d90*/  DFMA R34, R26, R24, R34 ;  /* 0x000000181a22722b */ /* 0x000fe40000000022 */
[----:B------:R-:W-:-:S06]  /*3da0*/  DADD R24, R22, R32 ;  /* 0x0000000016187229 */ /* 0x000fcc0000000020 */
[----:B------:R-:W-:Y:S02]  /*3db0*/  DFMA R34, R20, R30, R34 ;  /* 0x0000001e1422722b */ /* 0x000fe40000000022 */
[----:B------:R-:W-:Y:S02]  /*3dc0*/  DMUL R30, R24, R28 ;  /* 0x0000001c181e7228 */ /* 0x000fe40000000000 */
[----:B------:R-:W-:-:S06]  /*3dd0*/  DADD R36, R22, -R24 ;  /* 0x0000000016247229 */ /* 0x000fcc0000000818 */
[----:B------:R-:W-:Y:S02]  /*3de0*/  DFMA R22, R24, R28, -R30 ;  /* 0x0000001c1816722b */ /* 0x000fe4000000081e */
[----:B------:R-:W-:-:S06]  /*3df0*/  DADD R36, R32, R36 ;  /* 0x0000000020247229 */ /* 0x000fcc0000000024 */
[----:B------:R-:W-:-:S08]  /*3e00*/  DFMA R22, R24, R34, R22 ;  /* 0x000000221816722b */ /* 0x000fd00000000016 */
[----:B------:R-:W-:-:S08]  /*3e10*/  DFMA R28, R36, R28, R22 ;  /* 0x0000001c241c722b */ /* 0x000fd00000000016 */
[----:B------:R-:W-:-:S08]  /*3e20*/  DADD R24, R30, R28 ;  /* 0x000000001e187229 */ /* 0x000fd0000000001c */
[--C-:B------:R-:W-:Y:S02]  /*3e30*/  DADD R22, R20, R24.reuse ;  /* 0x0000000014167229 */ /* 0x100fe40000000018 */
[----:B------:R-:W-:-:S06]  /*3e40*/  DADD R30, R30, -R24 ;  /* 0x000000001e1e7229 */ /* 0x000fcc0000000818 */
[----:B------:R-:W-:Y:S02]  /*3e50*/  DADD R20, R20, -R22 ;  /* 0x0000000014147229 */ /* 0x000fe40000000816 */
[----:B------:R-:W-:-:S06]  /*3e60*/  DADD R30, R28, R30 ;  /* 0x000000001c1e7229 */ /* 0x000fcc000000001e */
[----:B------:R-:W-:-:S08]  /*3e70*/  DADD R20, R24, R20 ;  /* 0x0000000018147229 */ /* 0x000fd00000000014 */
[----:B------:R-:W-:-:S08]  /*3e80*/  DADD R20, R30, R20 ;  /* 0x000000001e147229 */ /* 0x000fd00000000014 */
[----:B------:R-:W-:Y:S01]  /*3e90*/  DADD R26, R26, R20 ;  /* 0x000000001a1a7229 */ /* 0x000fe20000000014 */
[----:B------:R-:W-:Y:S01]  /*3ea0*/  LOP3.LUT R20, R18, 0x80000000, RZ, 0x3c, !PT ;  /* 0x8000000012147812 */ /* 0x000fe200078e3cff */
[----:B------:R-:W-:-:S06]  /*3eb0*/  IMAD.MOV.U32 R21, RZ, RZ, 0x43300000 ;  /* 0x43300000ff157424 */ /* 0x000fcc00078e00ff */
[----:B------:R-:W-:Y:S02]  /*3ec0*/  DADD R24, R22, R26 ;  /* 0x0000000016187229 */ /* 0x000fe4000000001a */
[----:B------:R-:W-:Y:S01]  /*3ed0*/  DADD R20, R20, -UR4 ;  /* 0x8000000414147e29 */ /* 0x000fe20008000000 */
[----:B------:R-:W-:Y:S01]  /*3ee0*/  UMOV UR4, 0xfefa39ef ;  /* 0xfefa39ef00047882 */ /* 0x000fe20000000000 */
[----:B------:R-:W-:-:S04]  /*3ef0*/  UMOV UR5, 0x3fe62e42 ;  /* 0x3fe62e4200057882 */ /* 0x000fc80000000000 */
[--C-:B------:R-:W-:Y:S02]  /*3f00*/  DADD R28, R22, -R24.reuse ;  /* 0x00000000161c7229 */ /* 0x100fe40000000818 */
[----:B------:R-:W-:-:S06]  /*3f10*/  DFMA R18, R20, UR4, R24 ;  /* 0x0000000414127c2b */ /* 0x000fcc0008000018 */
[----:B------:R-:W-:Y:S02]  /*3f20*/  DADD R28, R26, R28 ;  /* 0x000000001a1c7229 */ /* 0x000fe4000000001c */
[----:B------:R-:W-:-:S08]  /*3f30*/  DFMA R22, R20, -UR4, R18 ;  /* 0x8000000414167c2b */ /* 0x000fd00008000012 */
[----:B------:R-:W-:-:S08]  /*3f40*/  DADD R22, -R24, R22 ;  /* 0x0000000018167229 */ /* 0x000fd00000000116 */
[----:B------:R-:W-:-:S08]  /*3f50*/  DADD R22, R28, -R22 ;  /* 0x000000001c167229 */ /* 0x000fd00000000816 */
[----:B------:R-:W-:-:S08]  /*3f60*/  DFMA R22, R20, UR8, R22 ;  /* 0x0000000814167c2b */ /* 0x000fd00008000016 */
[----:B------:R-:W-:-:S08]  /*3f70*/  DADD R20, R18, R22 ;  /* 0x0000000012147229 */ /* 0x000fd00000000016 */
[----:B------:R-:W-:Y:S02]  /*3f80*/  DADD R18, R18, -R20 ;  /* 0x0000000012127229 */ /* 0x000fe40000000814 */
[----:B------:R-:W-:-:S06]  /*3f90*/  DMUL R28, R20, 2 ;  /* 0x40000000141c7828 */ /* 0x000fcc0000000000 */
[----:B------:R-:W-:Y:S02]  /*3fa0*/  DADD R18, R22, R18 ;  /* 0x0000000016127229 */ /* 0x000fe40000000012 */
[----:B------:R-:W-:-:S08]  /*3fb0*/  DFMA R26, R20, 2, -R28 ;  /* 0x40000000141a782b */ /* 0x000fd0000000081c */
[----:B------:R-:W-:Y:S01]  /*3fc0*/  DFMA R26, R18, 2, R26 ;  /* 0x40000000121a782b */ /* 0x000fe2000000001a */
[----:B------:R-:W-:Y:S02]  /*3fd0*/  IMAD.MOV.U32 R18, RZ, RZ, 0x652b82fe ;  /* 0x652b82feff127424 */ /* 0x000fe400078e00ff */
[----:B------:R-:W-:-:S05]  /*3fe0*/  IMAD.MOV.U32 R19, RZ, RZ, 0x3ff71547 ;  /* 0x3ff71547ff137424 */ /* 0x000fca00078e00ff */
[----:B------:R-:W-:-:S08]  /*3ff0*/  DADD R20, R28, R26 ;  /* 0x000000001c147229 */ /* 0x000fd0000000001a */
[----:B------:R-:W-:Y:S02]  /*4000*/  DFMA R18, R20, R18, 6.75539944105574400000e+15 ;  /* 0x433800001412742b */ /* 0x000fe40000000012 */
[----:B------:R-:W-:Y:S01]  /*4010*/  FSETP.GEU.AND P1, PT, |R21|, 4.1917929649353027344, PT ;  /* 0x4086232b1500780b */ /* 0x000fe20003f2e200 */
[----:B------:R-:W-:-:S05]  /*4020*/  DADD R28, R28, -R20 ;  /* 0x000000001c1c7229 */ /* 0x000fca0000000814 */
[----:B------:R-:W-:-:S03]  /*4030*/  DADD R22, R18, -6.75539944105574400000e+15 ;  /* 0xc338000012167429 */ /* 0x000fc60000000000 */
[----:B------:R-:W-:-:S05]  /*4040*/  DADD R26, R26, R28 ;  /* 0x000000001a1a7229 */ /* 0x000fca000000001c */
[----:B------:R-:W-:Y:S01]  /*4050*/  DFMA R24, R22, -UR4, R20 ;  /* 0x8000000416187c2b */ /* 0x000fe20008000014 */
[----:B------:R-:W-:Y:S01]  /*4060*/  UMOV UR4, 0x3b39803f ;  /* 0x3b39803f00047882 */ /* 0x000fe20000000000 */
[----:B------:R-:W-:-:S06]  /*4070*/  UMOV UR5, 0x3c7abc9e ;  /* 0x3c7abc9e00057882 */ /* 0x000fcc0000000000 */
[----:B------:R-:W-:Y:S01]  /*4080*/  DFMA R24, R22, -UR4, R24 ;  /* 0x8000000416187c2b */ /* 0x000fe20008000018 */
[----:B------:R-:W-:Y:S01]  /*4090*/  UMOV UR4, 0x69ce2bdf ;  /* 0x69ce2bdf00047882 */ /* 0x000fe20000000000 */
[----:B------:R-:W-:Y:S01]  /*40a0*/  IMAD.MOV.U32 R22, RZ, RZ, -0x35dec16 ;  /* 0xfca213eaff167424 */ /* 0x000fe200078e00ff */
[----:B------:R-:W-:Y:S01]  /*40b0*/  UMOV UR5, 0x3e5ade15 ;  /* 0x3e5ade1500057882 */ /* 0x000fe20000000000 */
[----:B------:R-:W-:-:S06]  /*40c0*/  IMAD.MOV.U32 R23, RZ, RZ, 0x3e928af3 ;  /* 0x3e928af3ff177424 */ /* 0x000fcc00078e00ff */
[----:B------:R-:W-:Y:S01]  /*40d0*/  DFMA R22, R24, UR4, R22 ;  /* 0x0000000418167c2b */ /* 0x000fe20008000016 */
[----:B------:R-:W-:Y:S01]  /*40e0*/  UMOV UR4, 0x62401315 ;  /* 0x6240131500047882 */ /* 0x000fe20000000000 */
[----:B------:R-:W-:-:S06]  /*40f0*/  UMOV UR5, 0x3ec71dee ;  /* 0x3ec71dee00057882 */ /* 0x000fcc0000000000 */
[----:B------:R-:W-:Y:S01]  /*4100*/  DFMA R22, R24, R22, UR4 ;  /* 0x0000000418167e2b */ /* 0x000fe20008000016 */
        /* <DEDUP_REMOVED lines=20> */
[----:B------:R-:W-:-:S08]  /*4250*/  DFMA R22, R24, R22, UR4 ;  /* 0x0000000418167e2b */ /* 0x000fd00008000016 */
[----:B------:R-:W-:-:S08]  /*4260*/  DFMA R22, R24, R22, 1 ;  /* 0x3ff000001816742b */ /* 0x000fd00000000016 */
[----:B------:R-:W-:-:S10]  /*4270*/  DFMA R22, R24, R22, 1 ;  /* 0x3ff000001816742b */ /* 0x000fd40000000016 */
[----:B------:R-:W-:Y:S02]  /*4280*/  IMAD R25, R18, 0x100000, R23 ;  /* 0x0010000012197824 */ /* 0x000fe400078e0217 */
[----:B------:R-:W-:Y:S01]  /*4290*/  IMAD.MOV.U32 R24, RZ, RZ, R22 ;  /* 0x000000ffff187224 */ /* 0x000fe200078e0016 */
[----:B------:R-:W-:Y:S06]  /*42a0*/  @!P1 BRA `(.L_x_31) ;  /* 0x0000000000309947 */ /* 0x000fec0003800000 */
[----:B------:R-:W-:Y:S01]  /*42b0*/  FSETP.GEU.AND P2, PT, |R21|, 4.2275390625, PT ;  /* 0x408748001500780b */ /* 0x000fe20003f4e200 */
[C---:B------:R-:W-:Y:S02]  /*42c0*/  DADD R24, R20.reuse, +INF ;  /* 0x7ff0000014187429 */ /* 0x040fe40000000000 */
[----:B------:R-:W-:-:S08]  /*42d0*/  DSETP.GEU.AND P1, PT, R20, RZ, PT ;  /* 0x000000ff1400722a */ /* 0x000fd00003f2e000 */
[----:B------:R-:W-:Y:S02]  /*42e0*/  FSEL R24, R24, RZ, P1 ;  /* 0x000000ff18187208 */ /* 0x000fe40000800000 */
[----:B------:R-:W-:Y:S02]  /*42f0*/  @!P2 LEA.HI R19, R18, R18, RZ, 0x1 ;  /* 0x000000121213a211 */ /* 0x000fe400078f08ff */
[----:B------:R-:W-:Y:S02]  /*4300*/  FSEL R25, R25, RZ, P1 ;  /* 0x000000ff19197208 */ /* 0x000fe40000800000 */
[----:B------:R-:W-:-:S05]  /*4310*/  @!P2 SHF.R.S32.HI R19, RZ, 0x1, R19 ;  /* 0x00000001ff13a819 */ /* 0x000fca0000011413 */
[----:B------:R-:W-:Y:S02]  /*4320*/  @!P2 IMAD.IADD R18, R18, 0x1, -R19 ;  /* 0x000000011212a824 */ /* 0x000fe400078e0a13 */
[----:B------:R-:W-:-:S03]  /*4330*/  @!P2 IMAD R23, R19, 0x100000, R23 ;  /* 0x001000001317a824 */ /* 0x000fc600078e0217 */
[----:B------:R-:W-:Y:S01]  /*4340*/  @!P2 LEA R19, R18, 0x3ff00000, 0x14 ;  /* 0x3ff000001213a811 */ /* 0x000fe200078ea0ff */
[----:B------:R-:W-:-:S06]  /*4350*/  @!P2 IMAD.MOV.U32 R18, RZ, RZ, RZ ;  /* 0x000000ffff12a224 */ /* 0x000fcc00078e00ff */
[----:B------:R-:W-:-:S11]  /*4360*/  @!P2 DMUL R24, R22, R18 ;  /* 0x000000121618a228 */ /* 0x000fd60000000000 */
.L_x_31:
[----:B------:R-:W-:Y:S01]  /*4370*/  DFMA R26, R26, R24, R24 ;  /* 0x000000181a1a722b */ /* 0x000fe20000000018 */
[----:B------:R-:W-:Y:S01]  /*4380*/  IMAD.MOV.U32 R18, RZ, RZ, R2 ;  /* 0x000000ffff127224 */ /* 0x000fe200078e0002 */
[----:B------:R-:W-:Y:S01]  /*4390*/  DSETP.NEU.AND P1, PT, |R24|, +INF , PT ;  /* 0x7ff000001800742a */ /* 0x000fe20003f2d200 */
[----:B------:R-:W-:-:S07]  /*43a0*/  IMAD.MOV.U32 R19, RZ, RZ, 0x0 ;  /* 0x00000000ff137424 */ /* 0x000fce00078e00ff */
[----:B------:R-:W-:Y:S02]  /*43b0*/  FSEL R20, R24, R26, !P1 ;  /* 0x0000001a18147208 */ /* 0x000fe40004800000 */
[----:B------:R-:W-:Y:S01]  /*43c0*/  FSEL R24, R25, R27, !P1 ;  /* 0x0000001b19187208 */ /* 0x000fe20004800000 */
[----:B------:R-:W-:Y:S06]  /*43d0*/  RET.REL.NODEC R18 `(_Z18integralMontecarloPlPdS_) ;  /* 0xffffffbc12087950 */ /* 0x000fec0003c3ffff */
.L_x_32:
[----:B------:R-:W-:-:S00]  /*43e0*/  BRA `(.L_x_32) ;  /* 0xfffffffc00fc7947 */ /* 0x000fc0000383ffff */
[----:B------:R-:W-:-:S00]  /*43f0*/  NOP ;  /* 0x0000000000007918 */ /* 0x000fc00000000000 */
        /* <DEDUP_REMOVED lines=8> */
.L_x_34:


//--------------------- .nv.global.init           --------------------------
	.section	.nv.global.init,"aw",@progbits
	.align	4
.nv.global.init:
	.type		mrg32k3aM1SubSeq,@object
	.size		mrg32k3aM1SubSeq,(mrg32k3aM2SubSeq - mrg32k3aM1SubSeq)
mrg32k3aM1SubSeq:
        /*0000*/ 	.byte	0x0b, 0xcc, 0xee, 0x04, 0x73, 0x29, 0x8b, 0x6f, 0xf6, 0x53, 0x03, 0xf6, 0x23, 0xf6, 0xea, 0xda
        /* <DEDUP_REMOVED lines=125> */
	.type		mrg32k3aM2SubSeq,@object
	.size		mrg32k3aM2SubSeq,(mrg32k3aM1 - mrg32k3aM2SubSeq)
mrg32k3aM2SubSeq:
        /* <DEDUP_REMOVED lines=126> */
	.type		mrg32k3aM1,@object
	.size		mrg32k3aM1,(mrg32k3aM1Seq - mrg32k3aM1)
mrg32k3aM1:
        /* <DEDUP_REMOVED lines=144> */
	.type		mrg32k3aM1Seq,@object
	.size		mrg32k3aM1Seq,(mrg32k3aM2 - mrg32k3aM1Seq)
mrg32k3aM1Seq:
        /* <DEDUP_REMOVED lines=144> */
	.type		mrg32k3aM2,@object
	.size		mrg32k3aM2,(mrg32k3aM2Seq - mrg32k3aM2)
mrg32k3aM2:
        /* <DEDUP_REMOVED lines=144> */
	.type		mrg32k3aM2Seq,@object
	.size		mrg32k3aM2Seq,(precalc_xorwow_matrix - mrg32k3aM2Seq)
mrg32k3aM2Seq:
        /* <DEDUP_REMOVED lines=144> */
	.type		precalc_xorwow_matrix,@object
	.size		precalc_xorwow_matrix,(precalc_xorwow_offset_matrix - precalc_xorwow_matrix)
precalc_xorwow_matrix:
        /* <DEDUP_REMOVED lines=6400> */
	.type		precalc_xorwow_offset_matrix,@object
	.size		precalc_xorwow_offset_matrix,(.L_1 - precalc_xorwow_offset_matrix)
precalc_xorwow_offset_matrix:
        /* <DEDUP_REMOVED lines=6400> */
.L_1:


//--------------------- .nv.shared._Z18integralMontecarloPlPdS_ --------------------------
	.section	.nv.shared._Z18integralMontecarloPlPdS_,"aw",@nobits
	.sectionflags	@""
	.align	8
.nv.shared._Z18integralMontecarloPlPdS_:
	.zero		1280


//--------------------- .nv.shared.reserved.0     --------------------------
	.section	.nv.shared.reserved.0,"aw",@nobits
	.weak		__nv_reservedSMEM_offset_0_alias
	.size		__nv_reservedSMEM_offset_0_alias, 0, 64
	.other		__nv_reservedSMEM_offset_0_alias,@"STO_CUDA_RESERVED_SHARED STV_DEFAULT"
__nv_reservedSMEM_offset_0_alias:
	.zero		0
	.zero		64


//--------------------- .nv.constant0._Z18integralMontecarloPlPdS_ --------------------------
	.section	.nv.constant0._Z18integralMontecarloPlPdS_,"a",@progbits
	.sectionflags	@""
	.align	4
.nv.constant0._Z18integralMontecarloPlPdS_:
	.zero		920


//--------------------- SYMBOLS --------------------------

	.type		.nv.reservedSmem.offset0,@object
	.size		.nv.reservedSmem.offset0,0x4
	.type		.nv.reservedSmem.cap,@object
	.size		.nv.reservedSmem.cap,0x4
